	.target	sm_90a

	.elftype	@"ET_EXEC"


//--------------------- .note.nv.tkinfo           --------------------------
	.section	.note.nv.tkinfo,"",@"SHT_NOTE"
	.sectionflags	@"SHF_NOTE_NV_TKINFO"
	.tkinfo
        /*0018*/ 	.word	0x00000002
        /*0030*/ 	.string	""
        /*0030*/ 	.string	"ptxas"
        /*0030*/ 	.string	"Cuda compilation tools, release 13.0, V13.0.88"
        /*0030*/ 	.string	"Build cuda_13.0.r13.0/compiler.36424714_0"
        /*0030*/ 	.string	"-v  -suppress-debug-info  -lineinfo  -arch sm_90a "



//--------------------- .note.nv.cuinfo           --------------------------
	.section	.note.nv.cuinfo,"",@"SHT_NOTE"
	.sectionflags	@"SHF_NOTE_NV_CUINFO"
        /*0018*/ 	.short	0x0002
        /*001a*/ 	.short	0x005a
        /*001c*/ 	.short	0x0082
	.zero		2


//--------------------- .nv.info                  --------------------------
	.section	.nv.info,"",@"SHT_CUDA_INFO"
	.align	4


	//----- nvinfo : EIATTR_REGCOUNT
	.align		4
        /*0000*/ 	.byte	0x04, 0x2f
        /*0002*/ 	.short	(.L_1 - .L_0)
	.align		4
.L_0:
        /*0004*/ 	.word	index@(gluon_wgmma)
        /*0008*/ 	.word	0x000000ff


	//----- nvinfo : EIATTR_FRAME_SIZE
	.align		4
.L_1:
        /*000c*/ 	.byte	0x04, 0x11
        /*000e*/ 	.short	(.L_3 - .L_2)
	.align		4
.L_2:
        /*0010*/ 	.word	index@(gluon_wgmma)
        /*0014*/ 	.word	0x00000270


	//----- nvinfo : EIATTR_MIN_STACK_SIZE
	.align		4
.L_3:
        /*0018*/ 	.byte	0x04, 0x12
        /*001a*/ 	.short	(.L_5 - .L_4)
	.align		4
.L_4:
        /*001c*/ 	.word	index@(gluon_wgmma)
        /*0020*/ 	.word	0x00000270
.L_5:


//--------------------- .nv.compat                --------------------------
	.section	.nv.compat,"",@"SHT_CUDA_COMPAT_INFO"
	.align	4
        /*0000*/ 	.byte	0x02, 0x09, 0x01, 0x00, 0x02, 0x02, 0x04, 0x00, 0x02, 0x05, 0x05, 0x00, 0x03, 0x07, 0x01, 0x01
        /*0010*/ 	.byte	0x02, 0x03, 0x03, 0x00, 0x02, 0x06, 0x01, 0x00, 0x04, 0x0b, 0x08, 0x00, 0x00, 0x00, 0x00, 0x00
        /*0020*/ 	.byte	0x00, 0x00, 0x00, 0x00


//--------------------- .nv.info.gluon_wgmma      --------------------------
	.section	.nv.info.gluon_wgmma,"",@"SHT_CUDA_INFO"
	.sectionflags	@""
	.align	4


	//----- nvinfo : EIATTR_CUDA_API_VERSION
	.align		4
        /*0000*/ 	.byte	0x04, 0x37
        /*0002*/ 	.short	(.L_7 - .L_6)
.L_6:
        /*0004*/ 	.word	0x00000082


	//----- nvinfo : EIATTR_KPARAM_INFO
	.align		4
.L_7:
        /*0008*/ 	.byte	0x04, 0x17
        /*000a*/ 	.short	(.L_9 - .L_8)
.L_8:
        /*000c*/ 	.word	0x00000000
        /*0010*/ 	.short	0x000a
        /*0012*/ 	.short	0x0048
        /*0014*/ 	.byte	0x00, 0xf4, 0x21, 0x00


	//----- nvinfo : EIATTR_KPARAM_INFO
	.align		4
.L_9:
        /*0018*/ 	.byte	0x04, 0x17
        /*001a*/ 	.short	(.L_11 - .L_10)
.L_10:
        /*001c*/ 	.word	0x00000000
        /*0020*/ 	.short	0x0009
        /*0022*/ 	.short	0x0040
        /*0024*/ 	.byte	0x00, 0xf4, 0x21, 0x00


	//----- nvinfo : EIATTR_KPARAM_INFO
	.align		4
.L_11:
        /*0028*/ 	.byte	0x04, 0x17
        /*002a*/ 	.short	(.L_13 - .L_12)
.L_12:
        /*002c*/ 	.word	0x00000000
        /*0030*/ 	.short	0x0008
        /*0032*/ 	.short	0x0038
        /*0034*/ 	.byte	0x00, 0xf0, 0x21, 0x00


	//----- nvinfo : EIATTR_KPARAM_INFO
	.align		4
.L_13:
        /*0038*/ 	.byte	0x04, 0x17
        /*003a*/ 	.short	(.L_15 - .L_14)
.L_14:
        /*003c*/ 	.word	0x00000000
        /*0040*/ 	.short	0x0007
        /*0042*/ 	.short	0x0030
        /*0044*/ 	.byte	0x00, 0xf0, 0x21, 0x00


	//----- nvinfo : EIATTR_KPARAM_INFO
	.align		4
.L_15:
        /*0048*/ 	.byte	0x04, 0x17
        /*004a*/ 	.short	(.L_17 - .L_16)
.L_16:
        /*004c*/ 	.word	0x00000000
        /*0050*/ 	.short	0x0006
        /*0052*/ 	.short	0x0028
        /*0054*/ 	.byte	0x00, 0xf0, 0x21, 0x00


	//----- nvinfo : EIATTR_KPARAM_INFO
	.align		4
.L_17:
        /*0058*/ 	.byte	0x04, 0x17
        /*005a*/ 	.short	(.L_19 - .L_18)
.L_18:
        /*005c*/ 	.word	0x00000000
        /*0060*/ 	.short	0x0005
        /*0062*/ 	.short	0x0020
        /*0064*/ 	.byte	0x00, 0xf0, 0x11, 0x00


	//----- nvinfo : EIATTR_KPARAM_INFO
	.align		4
.L_19:
        /*0068*/ 	.byte	0x04, 0x17
        /*006a*/ 	.short	(.L_21 - .L_20)
.L_20:
        /*006c*/ 	.word	0x00000000
        /*0070*/ 	.short	0x0004
        /*0072*/ 	.short	0x001c
        /*0074*/ 	.byte	0x00, 0xf0, 0x11, 0x00


	//----- nvinfo : EIATTR_KPARAM_INFO
	.align		4
.L_21:
        /*0078*/ 	.byte	0x04, 0x17
        /*007a*/ 	.short	(.L_23 - .L_22)
.L_22:
        /*007c*/ 	.word	0x00000000
        /*0080*/ 	.short	0x0003
        /*0082*/ 	.short	0x0018
        /*0084*/ 	.byte	0x00, 0xf0, 0x11, 0x00


	//----- nvinfo : EIATTR_KPARAM_INFO
	.align		4
.L_23:
        /*0088*/ 	.byte	0x04, 0x17
        /*008a*/ 	.short	(.L_25 - .L_24)
.L_24:
        /*008c*/ 	.word	0x00000000
        /*0090*/ 	.short	0x0002
        /*0092*/ 	.short	0x0010
        /*0094*/ 	.byte	0x00, 0xf4, 0x21, 0x00


	//----- nvinfo : EIATTR_KPARAM_INFO
	.align		4
.L_25:
        /*0098*/ 	.byte	0x04, 0x17
        /*009a*/ 	.short	(.L_27 - .L_26)
.L_26:
        /*009c*/ 	.word	0x00000000
        /*00a0*/ 	.short	0x0001
        /*00a2*/ 	.short	0x0008
        /*00a4*/ 	.byte	0x00, 0xf4, 0x21, 0x00


	//----- nvinfo : EIATTR_KPARAM_INFO
	.align		4
.L_27:
        /*00a8*/ 	.byte	0x04, 0x17
        /*00aa*/ 	.short	(.L_29 - .L_28)
.L_28:
        /*00ac*/ 	.word	0x00000000
        /*00b0*/ 	.short	0x0000
        /*00b2*/ 	.short	0x0000
        /*00b4*/ 	.byte	0x00, 0xf4, 0x21, 0x00


	//----- nvinfo : EIATTR_SPARSE_MMA_MASK
	.align		4
.L_29:
        /*00b8*/ 	.byte	0x03, 0x50
        /*00ba*/ 	.short	0x0000


	//----- nvinfo : EIATTR_MAXREG_COUNT
	.align		4
        /*00bc*/ 	.byte	0x03, 0x1b
        /*00be*/ 	.short	0x00ff


	//----- nvinfo : EIATTR_NUM_BARRIERS
	.align		4
        /*00c0*/ 	.byte	0x02, 0x4c
        /*00c2*/ 	.byte	0x01
	.zero		1


	//----- nvinfo : EIATTR_ANNOTATIONS
	.align		4
        /*00c4*/ 	.byte	0x04, 0x55
        /*00c6*/ 	.short	(.L_31 - .L_30)


	//   ....[0]....
.L_30:
        /*00c8*/ 	.word	0x00000001
        /*00cc*/ 	.byte	0x50, 0x11, 0x00, 0x00, 0x01, 0x00, 0x00, 0x00, 0xa0, 0x12, 0x00, 0x00, 0x01, 0x00, 0x00, 0x00
        /* <DEDUP_REMOVED lines=272> */
        /*11dc*/ 	.byte	0x60, 0x43, 0x00, 0x00, 0x01, 0x00, 0x00, 0x00, 0x70, 0x43, 0x00, 0x00


	//----- nvinfo : EIATTR_MERCURY_ISA_VERSION
	.align		4
.L_31:
        /*11e8*/ 	.byte	0x03, 0x5f
        /*11ea*/ 	.short	0x0101


	//----- nvinfo : EIATTR_INT_WARP_WIDE_INSTR_OFFSETS
	.align		4
        /*11ec*/ 	.byte	0x04, 0x31
        /*11ee*/ 	.short	(.L_33 - .L_32)


	//   ....[0]....
.L_32:
        /*11f0*/ 	.word	0x000012d0


	//   ....[1]....
        /*11f4*/ 	.word	0x000012f0


	//   ....[2]....
        /*11f8*/ 	.word	0x00001310


	//   ....[3]....
        /*11fc*/ 	.word	0x000013f0


	//   ....[4]....
        /*1200*/ 	.word	0x00002d20


	//   ....[5]....
        /*1204*/ 	.word	0x00002d30


	//----- nvinfo : EIATTR_COOP_GROUP_MASK_REGIDS
	.align		4
.L_33:
        /*1208*/ 	.byte	0x04, 0x29
        /*120a*/ 	.short	(.L_35 - .L_34)


	//   ....[0]....
.L_34:
        /*120c*/ 	.word	0xffffffff


	//   ....[1]....
        /*1210*/ 	.word	0xffffffff


	//   ....[2]....
        /*1214*/ 	.word	0xffffffff


	//----- nvinfo : EIATTR_COOP_GROUP_INSTR_OFFSETS
	.align		4
.L_35:
        /*1218*/ 	.byte	0x04, 0x28
        /*121a*/ 	.short	(.L_37 - .L_36)


	//   ....[0]....
.L_36:
        /*121c*/ 	.word	0x00000160


	//   ....[1]....
        /*1220*/ 	.word	0x00000730


	//   ....[2]....
        /*1224*/ 	.word	0x00000ce0


	//----- nvinfo : EIATTR_MBARRIER_INSTR_OFFSETS
	.align		4
.L_37:
        /*1228*/ 	.byte	0x04, 0x39
        /*122a*/ 	.short	(.L_39 - .L_38)


	//   ....[0]....
.L_38:
        /*122c*/ 	.word	0x00001c90
        /*1230*/ 	.word	0x000000ff
        /*1234*/ 	.word	0x00012000
        /*1238*/ 	.short	0x0100
        /*123a*/ 	.byte	0x14
	.zero		1


	//   ....[1]....
        /*123c*/ 	.word	0x00001e40
        /*1240*/ 	.word	0x000000ff
        /*1244*/ 	.word	0x00012008
        /*1248*/ 	.short	0x0100
        /*124a*/ 	.byte	0x14
	.zero		1


	//   ....[2]....
        /*124c*/ 	.word	0x00001ff0
        /*1250*/ 	.word	0x000000ff
        /*1254*/ 	.word	0x00012010
        /*1258*/ 	.short	0x0100
        /*125a*/ 	.byte	0x14
	.zero		1


	//   ....[3]....
        /*125c*/ 	.word	0x00002e00
        /*1260*/ 	.word	0x000000ff
        /*1264*/ 	.word	0x00012000
        /*1268*/ 	.short	0x010a
        /*126a*/ 	.byte	0x10
	.zero		1


	//   ....[4]....
        /*126c*/ 	.word	0x00003ab0
        /*1270*/ 	.word	0x000000ff
        /*1274*/ 	.word	0x00012000
        /*1278*/ 	.short	0x0108
        /*127a*/ 	.byte	0x14
	.zero		1


	//   ....[5]....
        /*127c*/ 	.word	0x00003b20
        /*1280*/ 	.word	0x000000ff
        /*1284*/ 	.word	0x00012008
        /*1288*/ 	.short	0x0108
        /*128a*/ 	.byte	0x14
	.zero		1


	//   ....[6]....
        /*128c*/ 	.word	0x00003ba0
        /*1290*/ 	.word	0x000000ff
        /*1294*/ 	.word	0x00012010
        /*1298*/ 	.short	0x0108
        /*129a*/ 	.byte	0x14
	.zero		1


	//   ....[7]....
        /*129c*/ 	.word	0x00004ef0
        /*12a0*/ 	.word	0x000000ff
        /*12a4*/ 	.word	0x00012000
        /*12a8*/ 	.short	0x010a
        /*12aa*/ 	.byte	0x10
	.zero		1


	//----- nvinfo : EIATTR_NUM_MBARRIERS
	.align		4
.L_39:
        /*12ac*/ 	.byte	0x03, 0x38
        /*12ae*/ 	.short	0x0003


	//----- nvinfo : EIATTR_EXIT_INSTR_OFFSETS
	.align		4
        /*12b0*/ 	.byte	0x04, 0x1c
        /*12b2*/ 	.short	(.L_41 - .L_40)


	//   ....[0]....
.L_40:
        /*12b4*/ 	.word	0x00004ee0


	//----- nvinfo : EIATTR_REQNTID
	.align		4
.L_41:
        /*12b8*/ 	.byte	0x04, 0x10
        /*12ba*/ 	.short	(.L_43 - .L_42)
.L_42:
        /*12bc*/ 	.word	0x00000080
        /*12c0*/ 	.word	0x00000001
        /*12c4*/ 	.word	0x00000001


	//----- nvinfo : EIATTR_CRS_STACK_SIZE
	.align		4
.L_43:
        /*12c8*/ 	.byte	0x04, 0x1e
        /*12ca*/ 	.short	(.L_45 - .L_44)
.L_44:
        /*12cc*/ 	.word	0x00000000


	//----- nvinfo : EIATTR_CBANK_PARAM_SIZE
	.align		4
.L_45:
        /*12d0*/ 	.byte	0x03, 0x19
        /*12d2*/ 	.short	0x0050


	//----- nvinfo : EIATTR_PARAM_CBANK
	.align		4
        /*12d4*/ 	.byte	0x04, 0x0a
        /*12d6*/ 	.short	(.L_47 - .L_46)
	.align		4
.L_46:
        /*12d8*/ 	.word	index@(.nv.constant0.gluon_wgmma)
        /*12dc*/ 	.short	0x0210
        /*12de*/ 	.short	0x0050


	//----- nvinfo : EIATTR_SW_WAR
	.align		4
.L_47:
        /*12e0*/ 	.byte	0x04, 0x36
        /*12e2*/ 	.short	(.L_49 - .L_48)
.L_48:
        /*12e4*/ 	.word	0x00000008
.L_49:


//--------------------- .nv.callgraph             --------------------------
	.section	.nv.callgraph,"",@"SHT_CUDA_CALLGRAPH"
	.align	4
	.sectionentsize	8
	.align		4
        /*0000*/ 	.word	0x00000000
	.align		4
        /*0004*/ 	.word	0xffffffff
	.align		4
        /*0008*/ 	.word	0x00000000
	.align		4
        /*000c*/ 	.word	0xfffffffe
	.align		4
        /*0010*/ 	.word	0x00000000
	.align		4
        /*0014*/ 	.word	0xfffffffd
	.align		4
        /*0018*/ 	.word	0x00000000
	.align		4
        /*001c*/ 	.word	0xfffffffc


//--------------------- .text.gluon_wgmma         --------------------------
	.section	.text.gluon_wgmma,"ax",@progbits
	.align	128
        .global         gluon_wgmma
        .type           gluon_wgmma,@function
        .size           gluon_wgmma,(.L_x_52 - gluon_wgmma)
        .other          gluon_wgmma,@"STO_CUDA_ENTRY STV_DEFAULT"
gluon_wgmma:
.text.gluon_wgmma:
[----:B------:R-:W1:Y:S01]  /*0000*/  LDC R1, c[0x0][0x28] ;  /* 0x00000a00ff017b82 */ /* 0x000e620000000800 */
[----:B------:R-:W2:Y:S07]  /*0010*/  S2R R16, SR_TID.X ;  /* 0x0000000000107919 */ /* 0x000eae0000002100 */
[----:B------:R-:W3:Y:S01]  /*0020*/  S2UR UR4, SR_CgaCtaId ;  /* 0x00000000000479c3 */ /* 0x000ee20000008800 */
[----:B------:R-:W-:Y:S01]  /*0030*/  UMOV UR20, 0x400 ;  /* 0x0000040000147882 */ /* 0x000fe20000000000 */
[----:B------:R-:W-:Y:S01]  /*0040*/  ULDC UR6, c[0x0][0xc] ;  /* 0x0000030000067ab9 */ /* 0x000fe20000000800 */
[----:B------:R-:W-:Y:S01]  /*0050*/  ULDC.64 UR26, c[0x0][0x250] ;  /* 0x00009400001a7ab9 */ /* 0x000fe20000000a00 */
[----:B------:R-:W-:Y:S01]  /*0060*/  BSSY B0, `(.L_x_0) ;  /* 0x000001f000007945 */ /* 0x000fe20003800000 */
[----:B-1----:R-:W-:-:S03]  /*0070*/  VIADD R1, R1, 0xfffffd90 ;  /* 0xfffffd9001017836 */ /* 0x002fc60000000000 */
[----:B------:R-:W1:Y:S08]  /*0080*/  LDC R6, c[0x0][0x228] ;  /* 0x00008a00ff067b82 */ /* 0x000e700000000800 */
[----:B------:R-:W4:Y:S08]  /*0090*/  LDC R13, c[0x0][0x230] ;  /* 0x00008c00ff0d7b82 */ /* 0x000f300000000800 */
[----:B------:R-:W-:Y:S01]  /*00a0*/  S2UR UR29, SR_CTAID.Y ;  /* 0x00000000001d79c3 */ /* 0x000fe20000002600 */
[----:B---3--:R-:W-:-:S03]  /*00b0*/  ULEA UR20, UR4, UR20, 0x18 ;  /* 0x0000001404147291 */ /* 0x008fc6000f8ec03f */
[----:B------:R-:W-:Y:S01]  /*00c0*/  ULDC UR4, c[0x0][0x10] ;  /* 0x0000040000047ab9 */ /* 0x000fe20000000800 */
[----:B--2---:R-:W-:-:S03]  /*00d0*/  LOP3.LUT R3, R16, 0x7f, RZ, 0xc0, !PT ;  /* 0x0000007f10037812 */ /* 0x004fc600078ec0ff */
[----:B------:R-:W2:Y:S01]  /*00e0*/  S2UR UR5, SR_CTAID.Z ;  /* 0x00000000000579c3 */ /* 0x000ea20000002700 */
[----:B-1----:R-:W-:Y:S01]  /*00f0*/  VIADD R6, R6, 0xffffffff ;  /* 0xffffffff06067836 */ /* 0x002fe20000000000 */
[C---:B------:R-:W-:Y:S02]  /*0100*/  ISETP.GE.U32.AND P0, PT, R3.reuse, 0x20, PT ;  /* 0x000000200300780c */ /* 0x040fe40003f06070 */
[C---:B------:R-:W-:Y:S02]  /*0110*/  ISETP.NE.U32.AND P1, PT, R3.reuse, RZ, PT ;  /* 0x000000ff0300720c */ /* 0x040fe40003f25070 */
[----:B------:R-:W-:Y:S02]  /*0120*/  LEA R12, R3, UR20, 0x2 ;  /* 0x00000014030c7c11 */ /* 0x000fe4000f8e10ff */
[----:B------:R-:W1:Y:S01]  /*0130*/  S2UR UR30, SR_CTAID.X ;  /* 0x00000000001e79c3 */ /* 0x000e620000002500 */
[----:B----4-:R-:W-:-:S06]  /*0140*/  VIADD R8, R13, 0xffffffff ;  /* 0xffffffff0d087836 */ /* 0x010fcc0000000000 */
[----:B------:R3:W-:Y:S01]  /*0150*/  @!P0 STS [R12], RZ ;  /* 0x000000ff0c008388 */ /* 0x0007e20000000800 */
[----:B------:R-:W-:-:S03]  /*0160*/  NOP ;  /* 0x0000000000007918 */ /* 0x000fc60000000000 */
[----:B------:R3:W-:Y:S01]  /*0170*/  @!P1 STS [UR20+0x24], R6 ;  /* 0x00002406ff009988 */ /* 0x0007e20008000814 */
[----:B--2---:R-:W-:-:S03]  /*0180*/  UIMAD UR4, UR5, UR4, UR29 ;  /* 0x00000004050472a4 */ /* 0x004fc6000f8e021d */
[----:B------:R3:W-:Y:S01]  /*0190*/  @!P1 STS [UR20+0x20], R8 ;  /* 0x00002008ff009988 */ /* 0x0007e20008000814 */
[----:B-1----:R-:W-:-:S04]  /*01a0*/  UIMAD UR4, UR4, UR6, UR30 ;  /* 0x00000006040472a4 */ /* 0x002fc8000f8e021e */
[----:B------:R-:W-:-:S04]  /*01b0*/  UIMAD UR4, UR4, 0x180, URZ ;  /* 0x00000180040478a4 */ /* 0x000fc8000f8e023f */
[----:B------:R-:W-:-:S04]  /*01c0*/  UIADD3 UR22, UP0, UR4, UR26, URZ ;  /* 0x0000001a04167290 */ /* 0x000fc8000ff1e03f */
[----:B------:R-:W-:Y:S01]  /*01d0*/  ULEA.HI.X.SX32 UR23, UR4, UR27, 0x1, UP0 ;  /* 0x0000001b04177291 */ /* 0x000fe200080f0e3f */
[----:B---3--:R-:W-:Y:S11]  /*01e0*/  @P1 BRA `(.L_x_1) ;  /* 0x0000000000181947 */ /* 0x008ff60003800000 */
[----:B------:R-:W1:Y:S01]  /*01f0*/  LDS R0, [UR20+0x8] ;  /* 0x00000814ff007984 */ /* 0x000e620008000800 */
[----:B------:R-:W2:Y:S01]  /*0200*/  LDC.64 R10, c[0x0][0x210] ;  /* 0x00008400ff0a7b82 */ /* 0x000ea20000000a00 */
[----:B------:R-:W-:Y:S02]  /*0210*/  IMAD.MOV.U32 R5, RZ, RZ, 0x70 ;  /* 0x00000070ff057424 */ /* 0x000fe400078e00ff */
[----:B--2---:R2:W-:Y:S03]  /*0220*/  STS.64 [UR20], R10 ;  /* 0x0000000aff007988 */ /* 0x0045e60008000a14 */
[----:B-1----:R-:W-:-:S05]  /*0230*/  LOP3.LUT R0, R0, 0x10, R5, 0xd8, !PT ;  /* 0x0000001000007812 */ /* 0x002fca00078ed805 */
[----:B------:R2:W-:Y:S02]  /*0240*/  STS [UR20+0x8], R0 ;  /* 0x00000800ff007988 */ /* 0x0005e40008000814 */
.L_x_1:
[----:B------:R-:W-:Y:S05]  /*0250*/  BSYNC B0 ;  /* 0x0000000000007941 */ /* 0x000fea0003800000 */
.L_x_0:
[----:B------:R-:W-:Y:S04]  /*0260*/  BSSY B0, `(.L_x_2) ;  /* 0x000000a000007945 */ /* 0x000fe80003800000 */
[----:B------:R-:W-:Y:S05]  /*0270*/  @P1 BRA `(.L_x_3) ;  /* 0x0000000000201947 */ /* 0x000fea0003800000 */
[----:B--2---:R-:W1:Y:S01]  /*0280*/  LDS R0, [UR20+0x34] ;  /* 0x00003414ff007984 */ /* 0x004e620008000800 */
[----:B------:R-:W-:Y:S02]  /*0290*/  IMAD.MOV.U32 R5, RZ, RZ, 0x1f000000 ;  /* 0x1f000000ff057424 */ /* 0x000fe400078e00ff */
[----:B------:R-:W-:Y:S01]  /*02a0*/  @!P1 IMAD.MOV.U32 R2, RZ, RZ, 0x7f ;  /* 0x0000007fff029424 */ /* 0x000fe200078e00ff */
[----:B------:R-:W2:Y:S02]  /*02b0*/  @!P1 LDS R7, [UR20+0x38] ;  /* 0x00003814ff079984 */ /* 0x000ea40008000800 */
[----:B-1----:R-:W-:Y:S02]  /*02c0*/  LOP3.LUT R0, R0, 0xff000000, R5, 0xb8, !PT ;  /* 0xff00000000007812 */ /* 0x002fe400078eb805 */
[----:B--2---:R-:W-:-:S03]  /*02d0*/  @!P1 LOP3.LUT R2, R7, 0xff, R2, 0xb8, !PT ;  /* 0x000000ff07029812 */ /* 0x004fc600078eb802 */
[----:B------:R1:W-:Y:S04]  /*02e0*/  STS [UR20+0x34], R0 ;  /* 0x00003400ff007988 */ /* 0x0003e80008000814 */
[----:B------:R1:W-:Y:S02]  /*02f0*/  @!P1 STS [UR20+0x38], R2 ;  /* 0x00003802ff009988 */ /* 0x0003e40008000814 */
.L_x_3:
[----:B------:R-:W-:Y:S05]  /*0300*/  BSYNC B0 ;  /* 0x0000000000007941 */ /* 0x000fea0003800000 */
.L_x_2:
[----:B------:R-:W-:Y:S04]  /*0310*/  BSSY B0, `(.L_x_4) ;  /* 0x000000e000007945 */ /* 0x000fe80003800000 */
[----:B------:R-:W-:Y:S05]  /*0320*/  @P1 BRA `(.L_x_5) ;  /* 0x0000000000301947 */ /* 0x000fea0003800000 */
[----:B-1----:R-:W1:Y:S01]  /*0330*/  LDS R2, [UR20+0x34] ;  /* 0x00003414ff027984 */ /* 0x002e620008000800 */
[----:B------:R-:W3:Y:S03]  /*0340*/  LDC.64 R4, c[0x0][0x238] ;  /* 0x00008e00ff047b82 */ /* 0x000ee60000000a00 */
[----:B--2---:R-:W2:Y:S01]  /*0350*/  LDS R0, [UR20+0x1c] ;  /* 0x00001c14ff007984 */ /* 0x004ea20008000800 */
[C---:B---3--:R-:W-:Y:S01]  /*0360*/  SHF.L.U64.HI R5, R4.reuse, 0x1, R5 ;  /* 0x0000000104057819 */ /* 0x048fe20000010205 */
[----:B------:R-:W-:-:S03]  /*0370*/  IMAD.SHL.U32 R4, R4, 0x2, RZ ;  /* 0x0000000204047824 */ /* 0x000fc600078e00ff */
[--C-:B------:R-:W-:Y:S02]  /*0380*/  SHF.R.U32.HI R7, RZ, 0x4, R5.reuse ;  /* 0x00000004ff077819 */ /* 0x100fe40000011605 */
[----:B------:R-:W-:-:S05]  /*0390*/  SHF.R.U64 R4, R4, 0x4, R5 ;  /* 0x0000000404047819 */ /* 0x000fca0000001205 */
[----:B------:R3:W-:Y:S01]  /*03a0*/  STS [UR20+0xc], R4 ;  /* 0x00000c04ff007988 */ /* 0x0007e20008000814 */
[----:B-1----:R-:W-:Y:S02]  /*03b0*/  LOP3.LUT R2, R2, 0x7, RZ, 0xb8, !PT ;  /* 0x0000000702027812 */ /* 0x002fe400078eb8ff */
[----:B--2---:R-:W-:-:S03]  /*03c0*/  LOP3.LUT R0, R0, 0xf, R7, 0xb8, !PT ;  /* 0x0000000f00007812 */ /* 0x004fc600078eb807 */
[----:B------:R3:W-:Y:S04]  /*03d0*/  STS [UR20+0x34], R2 ;  /* 0x00003402ff007988 */ /* 0x0007e80008000814 */
[----:B------:R3:W-:Y:S02]  /*03e0*/  STS [UR20+0x1c], R0 ;  /* 0x00001c00ff007988 */ /* 0x0007e40008000814 */
.L_x_5:
[----:B------:R-:W-:Y:S05]  /*03f0*/  BSYNC B0 ;  /* 0x0000000000007941 */ /* 0x000fea0003800000 */
.L_x_4:
[----:B------:R-:W-:Y:S04]  /*0400*/  BSSY B1, `(.L_x_6) ;  /* 0x000001b000017945 */ /* 0x000fe80003800000 */
[----:B------:R-:W-:Y:S01]  /*0410*/  BSSY B0, `(.L_x_7) ;  /* 0x0000016000007945 */ /* 0x000fe20003800000 */
[----:B-123--:R-:W-:-:S03]  /*0420*/  IMAD.MOV.U32 R0, RZ, RZ, RZ ;  /* 0x000000ffff007224 */ /* 0x00efc600078e00ff */
[----:B------:R-:W-:Y:S05]  /*0430*/  @P1 BRA `(.L_x_8) ;  /* 0x0000000000201947 */ /* 0x000fea0003800000 */
[----:B------:R-:W1:Y:S02]  /*0440*/  LDS R2, [UR20+0x34] ;  /* 0x00003414ff027984 */ /* 0x000e640008000800 */
[----:B-1----:R-:W-:-:S05]  /*0450*/  LOP3.LUT R2, R2, 0x38, RZ, 0xb8, !PT ;  /* 0x0000003802027812 */ /* 0x002fca00078eb8ff */
[----:B------:R1:W-:Y:S01]  /*0460*/  STS [UR20+0x34], R2 ;  /* 0x00003402ff007988 */ /* 0x0003e20008000814 */
[----:B------:R-:W-:Y:S05]  /*0470*/  @P1 BRA `(.L_x_9) ;  /* 0x0000000000201947 */ /* 0x000fea0003800000 */
[----:B-1----:R-:W1:Y:S01]  /*0480*/  LDS R2, [UR20+0x8] ;  /* 0x00000814ff027984 */ /* 0x002e620008000800 */
[----:B------:R-:W-:-:S05]  /*0490*/  IMAD.MOV.U32 R5, RZ, RZ, 0x780 ;  /* 0x00000780ff057424 */ /* 0x000fca00078e00ff */
[----:B-1----:R-:W-:-:S05]  /*04a0*/  LOP3.LUT R2, R2, 0x300, R5, 0xd8, !PT ;  /* 0x0000030002027812 */ /* 0x002fca00078ed805 */
[----:B------:R1:W-:Y:S02]  /*04b0*/  STS [UR20+0x8], R2 ;  /* 0x00000802ff007988 */ /* 0x0003e40008000814 */
.L_x_8:
[----:B------:R-:W-:Y:S05]  /*04c0*/  @P1 BRA `(.L_x_10) ;  /* 0x0000000000281947 */ /* 0x000fea0003800000 */
[----:B-1----:R-:W1:Y:S02]  /*04d0*/  LDS R2, [UR20+0x8] ;  /* 0x00000814ff027984 */ /* 0x002e640008000800 */
[----:B-1----:R-:W-:-:S05]  /*04e0*/  LOP3.LUT R2, R2, 0x1800, RZ, 0xb8, !PT ;  /* 0x0000180002027812 */ /* 0x002fca00078eb8ff */
[----:B------:R2:W-:Y:S02]  /*04f0*/  STS [UR20+0x8], R2 ;  /* 0x00000802ff007988 */ /* 0x0005e40008000814 */
.L_x_9:
[----:B------:R-:W-:Y:S05]  /*0500*/  @P1 BREAK B0 ;  /* 0x0000000000001942 */ /* 0x000fea0003800000 */
[----:B------:R-:W-:Y:S05]  /*0510*/  @P1 BRA `(.L_x_11) ;  /* 0x0000000000241947 */ /* 0x000fea0003800000 */
[----:B------:R-:W3:Y:S01]  /*0520*/  LDS R5, [UR20+0x8] ;  /* 0x00000814ff057984 */ /* 0x000ee20008000800 */
[----:B-12---:R-:W-:-:S05]  /*0530*/  IMAD.MOV.U32 R2, RZ, RZ, 0x6000 ;  /* 0x00006000ff027424 */ /* 0x006fca00078e00ff */
[----:B---3--:R-:W-:-:S04]  /*0540*/  LOP3.LUT R2, R5, 0x4000, R2, 0xd8, !PT ;  /* 0x0000400005027812 */ /* 0x008fc800078ed802 */
[----:B------:R-:W-:-:S05]  /*0550*/  LOP3.LUT R2, R2, 0x400000, RZ, 0xb8, !PT ;  /* 0x0040000002027812 */ /* 0x000fca00078eb8ff */
[----:B------:R2:W-:Y:S02]  /*0560*/  STS [UR20+0x8], R2 ;  /* 0x00000802ff007988 */ /* 0x0005e40008000814 */
.L_x_10:
[----:B------:R-:W-:Y:S05]  /*0570*/  BSYNC B0 ;  /* 0x0000000000007941 */ /* 0x000fea0003800000 */
.L_x_7:
[----:B-12---:R-:W1:Y:S02]  /*0580*/  @!P1 LDS R2, [UR20+0x8] ;  /* 0x00000814ff029984 */ /* 0x006e640008000800 */
[----:B-1----:R-:W-:-:S05]  /*0590*/  @!P1 LOP3.LUT R2, R2, 0x8000, RZ, 0xb8, !PT ;  /* 0x0000800002029812 */ /* 0x002fca00078eb8ff */
[----:B------:R3:W-:Y:S02]  /*05a0*/  @!P1 STS [UR20+0x8], R2 ;  /* 0x00000802ff009988 */ /* 0x0007e40008000814 */
.L_x_11:
[----:B------:R-:W-:Y:S05]  /*05b0*/  BSYNC B1 ;  /* 0x0000000000017941 */ /* 0x000fea0003800000 */
.L_x_6:
[----:B------:R-:W-:Y:S05]  /*05c0*/  WARPSYNC.ALL ;  /* 0x0000000000007948 */ /* 0x000fea0003800000 */
[----:B------:R-:W4:Y:S02]  /*05d0*/  LDC R7, c[0x0][0x22c] ;  /* 0x00008b00ff077b82 */ /* 0x000f240000000800 */
[----:B----4-:R-:W-:Y:S01]  /*05e0*/  VIADD R7, R7, 0xffffffff ;  /* 0xffffffff07077836 */ /* 0x010fe20000000000 */
[----:B------:R-:W-:Y:S06]  /*05f0*/  @P0 BRA `(.L_x_12) ;  /* 0x0000000000280947 */ /* 0x000fec0003800000 */
[----:B-123--:R-:W1:Y:S01]  /*0600*/  S2R R2, SR_LANEID ;  /* 0x0000000000027919 */ /* 0x00ee620000000000 */
[----:B------:R-:W-:Y:S05]  /*0610*/  WARPSYNC.ALL ;  /* 0x0000000000007948 */ /* 0x000fea0003800000 */
[----:B-1----:R-:W-:-:S05]  /*0620*/  IMAD.SHL.U32 R2, R2, 0x4, RZ ;  /* 0x0000000402027824 */ /* 0x002fca00078e00ff */
[----:B------:R-:W1:Y:S01]  /*0630*/  LDS R9, [R2+UR20] ;  /* 0x0000001402097984 */ /* 0x000e620008000800 */
[----:B------:R-:W-:-:S05]  /*0640*/  IADD3 R4, P2, R2, UR22, RZ ;  /* 0x0000001602047c10 */ /* 0x000fca000ff5e0ff */
[----:B------:R-:W-:-:S05]  /*0650*/  IMAD.X R5, RZ, RZ, UR23, P2 ;  /* 0x00000017ff057e24 */ /* 0x000fca00090e06ff */
[----:B-1----:R4:W5:Y:S01]  /*0660*/  ATOMG.E.EXCH.STRONG.GPU PT, RZ, [R4], R9 ;  /* 0x0000000904ff73a8 */ /* 0x00296200041ee100 */
[----:B------:R-:W-:-:S04]  /*0670*/  DEPBAR {5,4,3,2,1,0} ;  /* 0x0000003f0000791a */ /* 0x000fc80000000000 */
[----:B------:R4:W-:Y:S01]  /*0680*/  UTMACCTL.IV [UR22] ;  /* 0x00000000160079b9 */ /* 0x0009e20008000000 */
[----:B------:R-:W-:Y:S01]  /*0690*/  NOP ;  /* 0x0000000000007918 */ /* 0x000fe20000000000 */
.L_x_12:
[----:B------:R-:W-:Y:S05]  /*06a0*/  @P0 BRA `(.L_x_13) ;  /* 0x00000000000c0947 */ /* 0x000fea0003800000 */
[----:B------:R0:W-:Y:S01]  /*06b0*/  UTMACMDFLUSH ;  /* 0x00000000000079b7 */ /* 0x0001e20000000000 */
[----:B------:R-:W-:Y:S05]  /*06c0*/  @P0 BRA `(.L_x_13) ;  /* 0x0000000000040947 */ /* 0x000fea0003800000 */
[----:B------:R-:W-:-:S04]  /*06d0*/  DEPBAR.LE SB0, 0x0 ;  /* 0x000080000000791a */ /* 0x000fc80000000000 */
.L_x_13:
[----:B------:R-:W-:Y:S05]  /*06e0*/  WARPSYNC.ALL ;  /* 0x0000000000007948 */ /* 0x000fea0003800000 */
[----:B-----5:R-:W-:Y:S06]  /*06f0*/  BAR.SYNC.DEFER_BLOCKING 0x0 ;  /* 0x0000000000007b1d */ /* 0x020fec0000010000 */
[----:B------:R-:W-:Y:S02]  /*0700*/  BSSY B1, `(.L_x_14) ;  /* 0x000000b000017945 */ /* 0x000fe40003800000 */
[----:B------:R-:W-:Y:S06]  /*0710*/  BAR.SYNC.DEFER_BLOCKING 0x0 ;  /* 0x0000000000007b1d */ /* 0x000fec0000010000 */
[----:B------:R1:W-:Y:S01]  /*0720*/  @!P0 STS [R12], RZ ;  /* 0x000000ff0c008388 */ /* 0x0003e20000000800 */
[----:B------:R-:W-:Y:S01]  /*0730*/  NOP ;  /* 0x0000000000007918 */ /* 0x000fe20000000000 */
[----:B------:R-:W-:Y:S05]  /*0740*/  @P1 BRA `(.L_x_15) ;  /* 0x0000000000181947 */ /* 0x000fea0003800000 */
[----:B-123--:R-:W1:Y:S01]  /*0750*/  LDS R2, [UR20+0x8] ;  /* 0x00000814ff027984 */ /* 0x00ee620008000800 */
[----:B------:R-:W2:Y:S01]  /*0760*/  LDC.64 R10, c[0x0][0x218] ;  /* 0x00008600ff0a7b82 */ /* 0x000ea20000000a00 */
[----:B----4-:R-:W-:Y:S02]  /*0770*/  IMAD.MOV.U32 R5, RZ, RZ, 0x70 ;  /* 0x00000070ff057424 */ /* 0x010fe400078e00ff */
[----:B--2---:R2:W-:Y:S03]  /*0780*/  STS.64 [UR20], R10 ;  /* 0x0000000aff007988 */ /* 0x0045e60008000a14 */
[----:B-1----:R-:W-:-:S05]  /*0790*/  LOP3.LUT R2, R2, 0x10, R5, 0xd8, !PT ;  /* 0x0000001002027812 */ /* 0x002fca00078ed805 */
[----:B------:R2:W-:Y:S02]  /*07a0*/  STS [UR20+0x8], R2 ;  /* 0x00000802ff007988 */ /* 0x0005e40008000814 */
.L_x_15:
[----:B----4-:R-:W-:Y:S05]  /*07b0*/  BSYNC B1 ;  /* 0x0000000000017941 */ /* 0x010fea0003800000 */
.L_x_14:
[----:B------:R-:W-:Y:S04]  /*07c0*/  BSSY B1, `(.L_x_16) ;  /* 0x000000a000017945 */ /* 0x000fe80003800000 */
[----:B------:R-:W-:Y:S05]  /*07d0*/  @P1 BRA `(.L_x_17) ;  /* 0x0000000000201947 */ /* 0x000fea0003800000 */
[----:B-123--:R-:W1:Y:S01]  /*07e0*/  LDS R2, [UR20+0x34] ;  /* 0x00003414ff027984 */ /* 0x00ee620008000800 */
[----:B------:R-:W-:Y:S02]  /*07f0*/  IMAD.MOV.U32 R5, RZ, RZ, 0x3f000000 ;  /* 0x3f000000ff057424 */ /* 0x000fe400078e00ff */
[----:B------:R-:W-:Y:S01]  /*0800*/  @!P1 IMAD.MOV.U32 R4, RZ, RZ, 0x1f ;  /* 0x0000001fff049424 */ /* 0x000fe200078e00ff */
[----:B------:R-:W2:Y:S02]  /*0810*/  @!P1 LDS R9, [UR20+0x38] ;  /* 0x00003814ff099984 */ /* 0x000ea40008000800 */
[----:B-1----:R-:W-:Y:S02]  /*0820*/  LOP3.LUT R2, R2, 0xff000000, R5, 0xb8, !PT ;  /* 0xff00000002027812 */ /* 0x002fe400078eb805 */
[----:B--2---:R-:W-:-:S03]  /*0830*/  @!P1 LOP3.LUT R4, R9, 0xff, R4, 0xb8, !PT ;  /* 0x000000ff09049812 */ /* 0x004fc600078eb804 */
[----:B------:R4:W-:Y:S04]  /*0840*/  STS [UR20+0x34], R2 ;  /* 0x00003402ff007988 */ /* 0x0009e80008000814 */
[----:B------:R4:W-:Y:S02]  /*0850*/  @!P1 STS [UR20+0x38], R4 ;  /* 0x00003804ff009988 */ /* 0x0009e40008000814 */
.L_x_17:
[----:B------:R-:W-:Y:S05]  /*0860*/  BSYNC B1 ;  /* 0x0000000000017941 */ /* 0x000fea0003800000 */
.L_x_16:
[----:B------:R-:W-:Y:S04]  /*0870*/  BSSY B1, `(.L_x_18) ;  /* 0x0000004000017945 */ /* 0x000fe80003800000 */
[----:B------:R-:W-:Y:S05]  /*0880*/  @P1 BRA `(.L_x_19) ;  /* 0x0000000000081947 */ /* 0x000fea0003800000 */
[----:B------:R1:W-:Y:S04]  /*0890*/  STS [UR20+0x24], R8 ;  /* 0x00002408ff007988 */ /* 0x0003e80008000814 */
[----:B------:R1:W-:Y:S02]  /*08a0*/  STS [UR20+0x20], R7 ;  /* 0x00002007ff007988 */ /* 0x0003e40008000814 */
.L_x_19:
[----:B------:R-:W-:Y:S05]  /*08b0*/  BSYNC B1 ;  /* 0x0000000000017941 */ /* 0x000fea0003800000 */
.L_x_18:
[----:B------:R-:W-:Y:S04]  /*08c0*/  BSSY B1, `(.L_x_20) ;  /* 0x000000e000017945 */ /* 0x000fe80003800000 */
[----:B------:R-:W-:Y:S05]  /*08d0*/  @P1 BRA `(.L_x_21) ;  /* 0x0000000000301947 */ /* 0x000fea0003800000 */
[----:B----4-:R-:W4:Y:S01]  /*08e0*/  LDS R4, [UR20+0x34] ;  /* 0x00003414ff047984 */ /* 0x010f220008000800 */
[----:B--2---:R-:W2:Y:S03]  /*08f0*/  LDC.64 R10, c[0x0][0x240] ;  /* 0x00009000ff0a7b82 */ /* 0x004ea60000000a00 */
[----:B-1-3--:R-:W1:Y:S01]  /*0900*/  LDS R2, [UR20+0x1c] ;  /* 0x00001c14ff027984 */ /* 0x00ae620008000800 */
[C---:B--2---:R-:W-:Y:S01]  /*0910*/  SHF.L.U64.HI R8, R10.reuse, 0x1, R11 ;  /* 0x000000010a087819 */ /* 0x044fe2000001020b */
[----:B------:R-:W-:-:S03]  /*0920*/  IMAD.SHL.U32 R5, R10, 0x2, RZ ;  /* 0x000000020a057824 */ /* 0x000fc600078e00ff */
[--C-:B------:R-:W-:Y:S02]  /*0930*/  SHF.R.U32.HI R9, RZ, 0x4, R8.reuse ;  /* 0x00000004ff097819 */ /* 0x100fe40000011608 */
[----:B------:R-:W-:-:S05]  /*0940*/  SHF.R.U64 R5, R5, 0x4, R8 ;  /* 0x0000000405057819 */ /* 0x000fca0000001208 */
[----:B------:R2:W-:Y:S01]  /*0950*/  STS [UR20+0xc], R5 ;  /* 0x00000c05ff007988 */ /* 0x0005e20008000814 */
[----:B----4-:R-:W-:Y:S02]  /*0960*/  LOP3.LUT R4, R4, 0x7, RZ, 0xb8, !PT ;  /* 0x0000000704047812 */ /* 0x010fe400078eb8ff */
[----:B-1----:R-:W-:-:S03]  /*0970*/  LOP3.LUT R2, R2, 0xf, R9, 0xb8, !PT ;  /* 0x0000000f02027812 */ /* 0x002fc600078eb809 */
[----:B------:R2:W-:Y:S04]  /*0980*/  STS [UR20+0x34], R4 ;  /* 0x00003404ff007988 */ /* 0x0005e80008000814 */
[----:B------:R2:W-:Y:S02]  /*0990*/  STS [UR20+0x1c], R2 ;  /* 0x00001c02ff007988 */ /* 0x0005e40008000814 */
.L_x_21:
[----:B------:R-:W-:Y:S05]  /*09a0*/  BSYNC B1 ;  /* 0x0000000000017941 */ /* 0x000fea0003800000 */
.L_x_20:
[----:B------:R-:W-:Y:S04]  /*09b0*/  BSSY B2, `(.L_x_22) ;  /* 0x000001a000027945 */ /* 0x000fe80003800000 */
[----:B------:R-:W-:Y:S04]  /*09c0*/  BSSY B1, `(.L_x_23) ;  /* 0x0000015000017945 */ /* 0x000fe80003800000 */
[----:B------:R-:W-:Y:S05]  /*09d0*/  @P1 BRA `(.L_x_24) ;  /* 0x0000000000201947 */ /* 0x000fea0003800000 */
[----:B-1234-:R-:W1:Y:S02]  /*09e0*/  LDS R2, [UR20+0x34] ;  /* 0x00003414ff027984 */ /* 0x01ee640008000800 */
[----:B-1----:R-:W-:-:S05]  /*09f0*/  LOP3.LUT R2, R2, 0x38, RZ, 0xb8, !PT ;  /* 0x0000003802027812 */ /* 0x002fca00078eb8ff */
[----:B------:R1:W-:Y:S01]  /*0a00*/  STS [UR20+0x34], R2 ;  /* 0x00003402ff007988 */ /* 0x0003e20008000814 */
[----:B------:R-:W-:Y:S05]  /*0a10*/  @P1 BRA `(.L_x_25) ;  /* 0x0000000000201947 */ /* 0x000fea0003800000 */
[----:B-1----:R-:W1:Y:S01]  /*0a20*/  LDS R2, [UR20+0x8] ;  /* 0x00000814ff027984 */ /* 0x002e620008000800 */
[----:B------:R-:W-:-:S05]  /*0a30*/  IMAD.MOV.U32 R5, RZ, RZ, 0x780 ;  /* 0x00000780ff057424 */ /* 0x000fca00078e00ff */
[----:B-1----:R-:W-:-:S05]  /*0a40*/  LOP3.LUT R2, R2, 0x300, R5, 0xd8, !PT ;  /* 0x0000030002027812 */ /* 0x002fca00078ed805 */
[----:B------:R1:W-:Y:S02]  /*0a50*/  STS [UR20+0x8], R2 ;  /* 0x00000802ff007988 */ /* 0x0003e40008000814 */
.L_x_24:
[----:B------:R-:W-:Y:S05]  /*0a60*/  @P1 BRA `(.L_x_26) ;  /* 0x0000000000281947 */ /* 0x000fea0003800000 */
[----:B-1234-:R-:W1:Y:S02]  /*0a70*/  LDS R2, [UR20+0x8] ;  /* 0x00000814ff027984 */ /* 0x01ee640008000800 */
[----:B-1----:R-:W-:-:S05]  /*0a80*/  LOP3.LUT R2, R2, 0x1800, RZ, 0xb8, !PT ;  /* 0x0000180002027812 */ /* 0x002fca00078eb8ff */
[----:B------:R2:W-:Y:S02]  /*0a90*/  STS [UR20+0x8], R2 ;  /* 0x00000802ff007988 */ /* 0x0005e40008000814 */
.L_x_25:
[----:B------:R-:W-:Y:S05]  /*0aa0*/  @P1 BREAK B1 ;  /* 0x0000000000011942 */ /* 0x000fea0003800000 */
[----:B------:R-:W-:Y:S05]  /*0ab0*/  @P1 BRA `(.L_x_27) ;  /* 0x0000000000241947 */ /* 0x000fea0003800000 */
[----:B-12---:R-:W1:Y:S01]  /*0ac0*/  LDS R2, [UR20+0x8] ;  /* 0x00000814ff027984 */ /* 0x006e620008000800 */
[----:B------:R-:W-:-:S05]  /*0ad0*/  IMAD.MOV.U32 R5, RZ, RZ, 0x6000 ;  /* 0x00006000ff057424 */ /* 0x000fca00078e00ff */
[----:B-1----:R-:W-:-:S04]  /*0ae0*/  LOP3.LUT R2, R2, 0x6000, R5, 0xd8, !PT ;  /* 0x0000600002027812 */ /* 0x002fc800078ed805 */
[----:B------:R-:W-:-:S05]  /*0af0*/  LOP3.LUT R2, R2, 0x400000, RZ, 0xb8, !PT ;  /* 0x0040000002027812 */ /* 0x000fca00078eb8ff */
[----:B------:R1:W-:Y:S02]  /*0b00*/  STS [UR20+0x8], R2 ;  /* 0x00000802ff007988 */ /* 0x0003e40008000814 */
.L_x_26:
[----:B------:R-:W-:Y:S05]  /*0b10*/  BSYNC B1 ;  /* 0x0000000000017941 */ /* 0x000fea0003800000 */
.L_x_23:
[----:B-1234-:R-:W1:Y:S02]  /*0b20*/  @!P1 LDS R2, [UR20+0x8] ;  /* 0x00000814ff029984 */ /* 0x01ee640008000800 */
[----:B-1----:R-:W-:-:S05]  /*0b30*/  @!P1 LOP3.LUT R2, R2, 0x8000, RZ, 0xb8, !PT ;  /* 0x0000800002029812 */ /* 0x002fca00078eb8ff */
[----:B------:R3:W-:Y:S02]  /*0b40*/  @!P1 STS [UR20+0x8], R2 ;  /* 0x00000802ff009988 */ /* 0x0007e40008000814 */
.L_x_27:
[----:B------:R-:W-:Y:S05]  /*0b50*/  BSYNC B2 ;  /* 0x0000000000027941 */ /* 0x000fea0003800000 */
.L_x_22:
[----:B------:R-:W-:Y:S05]  /*0b60*/  WARPSYNC.ALL ;  /* 0x0000000000007948 */ /* 0x000fea0003800000 */
[----:B------:R-:W-:-:S04]  /*0b70*/  UIADD3 UR25, UR4, 0x80, URZ ;  /* 0x0000008004197890 */ /* 0x000fc8000fffe03f */
[----:B------:R-:W-:-:S04]  /*0b80*/  UIADD3 UR24, UP0, UR25, UR26, URZ ;  /* 0x0000001a19187290 */ /* 0x000fc8000ff1e03f */
[----:B------:R-:W-:Y:S01]  /*0b90*/  ULEA.HI.X.SX32 UR25, UR25, UR27, 0x1, UP0 ;  /* 0x0000001b19197291 */ /* 0x000fe200080f0e3f */
[----:B------:R-:W-:Y:S11]  /*0ba0*/  @P0 BRA `(.L_x_28) ;  /* 0x0000000000280947 */ /* 0x000ff60003800000 */
        /* <DEDUP_REMOVED lines=10> */
.L_x_28:
[----:B------:R-:W-:Y:S05]  /*0c50*/  @P0 BRA `(.L_x_29) ;  /* 0x00000000000c0947 */ /* 0x000fea0003800000 */
[----:B------:R0:W-:Y:S01]  /*0c60*/  UTMACMDFLUSH ;  /* 0x00000000000079b7 */ /* 0x0001e20000000000 */
[----:B------:R-:W-:Y:S05]  /*0c70*/  @P0 BRA `(.L_x_29) ;  /* 0x0000000000040947 */ /* 0x000fea0003800000 */
[----:B------:R-:W-:-:S04]  /*0c80*/  DEPBAR.LE SB0, 0x0 ;  /* 0x000080000000791a */ /* 0x000fc80000000000 */
.L_x_29:
        /* <DEDUP_REMOVED lines=8> */
[----:B----4-:R-:W2:Y:S01]  /*0d10*/  LDC.64 R8, c[0x0][0x220] ;  /* 0x00008800ff087b82 */ /* 0x010ea20000000a00 */
[----:B------:R-:W-:Y:S02]  /*0d20*/  IMAD.MOV.U32 R5, RZ, RZ, 0x70 ;  /* 0x00000070ff057424 */ /* 0x000fe400078e00ff */
[----:B--2---:R2:W-:Y:S03]  /*0d30*/  STS.64 [UR20], R8 ;  /* 0x00000008ff007988 */ /* 0x0045e60008000a14 */
[----:B-1----:R-:W-:-:S05]  /*0d40*/  LOP3.LUT R2, R2, 0x10, R5, 0xd8, !PT ;  /* 0x0000001002027812 */ /* 0x002fca00078ed805 */
[----:B------:R2:W-:Y:S02]  /*0d50*/  STS [UR20+0x8], R2 ;  /* 0x00000802ff007988 */ /* 0x0005e40008000814 */
.L_x_31:
[----:B----4-:R-:W-:Y:S05]  /*0d60*/  BSYNC B2 ;  /* 0x0000000000027941 */ /* 0x010fea0003800000 */
.L_x_30:
[----:B------:R-:W-:Y:S04]  /*0d70*/  BSSY B3, `(.L_x_32) ;  /* 0x0000011000037945 */ /* 0x000fe80003800000 */
[----:B------:R-:W-:Y:S04]  /*0d80*/  BSSY B2, `(.L_x_33) ;  /* 0x000000e000027945 */ /* 0x000fe80003800000 */
[----:B------:R-:W-:Y:S05]  /*0d90*/  @P1 BRA `(.L_x_34) ;  /* 0x0000000000241947 */ /* 0x000fea0003800000 */
[----:B-123--:R-:W1:Y:S01]  /*0da0*/  LDS R2, [UR20+0x34] ;  /* 0x00003414ff027984 */ /* 0x00ee620008000800 */
[----:B------:R-:W-:-:S05]  /*0db0*/  IMAD.MOV.U32 R5, RZ, RZ, 0x3f000000 ;  /* 0x3f000000ff057424 */ /* 0x000fca00078e00ff */
[----:B-1----:R-:W-:-:S05]  /*0dc0*/  LOP3.LUT R2, R2, 0xff000000, R5, 0xb8, !PT ;  /* 0xff00000002027812 */ /* 0x002fca00078eb805 */
[----:B------:R1:W-:Y:S01]  /*0dd0*/  STS [UR20+0x34], R2 ;  /* 0x00003402ff007988 */ /* 0x0003e20008000814 */
[----:B------:R-:W-:Y:S05]  /*0de0*/  @P1 BRA `(.L_x_35) ;  /* 0x00000000001c1947 */ /* 0x000fea0003800000 */
[----:B-1----:R-:W1:Y:S01]  /*0df0*/  LDS R2, [UR20+0x38] ;  /* 0x00003814ff027984 */ /* 0x002e620008000800 */
[----:B------:R-:W-:-:S05]  /*0e00*/  IMAD.MOV.U32 R5, RZ, RZ, 0x7f ;  /* 0x0000007fff057424 */ /* 0x000fca00078e00ff */
[----:B-1----:R-:W-:-:S05]  /*0e10*/  LOP3.LUT R2, R2, 0xff, R5, 0xb8, !PT ;  /* 0x000000ff02027812 */ /* 0x002fca00078eb805 */
[----:B------:R4:W-:Y:S02]  /*0e20*/  STS [UR20+0x38], R2 ;  /* 0x00003802ff007988 */ /* 0x0009e40008000814 */
.L_x_34:
[----:B------:R-:W-:Y:S05]  /*0e30*/  @P1 BREAK B2 ;  /* 0x0000000000021942 */ /* 0x000fea0003800000 */
[----:B------:R-:W-:Y:S05]  /*0e40*/  @P1 BRA `(.L_x_36) ;  /* 0x00000000000c1947 */ /* 0x000fea0003800000 */
[----:B------:R1:W-:Y:S02]  /*0e50*/  STS [UR20+0x20], R7 ;  /* 0x00002007ff007988 */ /* 0x0003e40008000814 */
.L_x_35:
[----:B------:R-:W-:Y:S05]  /*0e60*/  BSYNC B2 ;  /* 0x0000000000027941 */ /* 0x000fea0003800000 */
.L_x_33:
[----:B------:R1:W-:Y:S02]  /*0e70*/  @!P1 STS [UR20+0x24], R6 ;  /* 0x00002406ff009988 */ /* 0x0003e40008000814 */
.L_x_36:
[----:B------:R-:W-:Y:S05]  /*0e80*/  BSYNC B3 ;  /* 0x0000000000037941 */ /* 0x000fea0003800000 */
.L_x_32:
[----:B------:R-:W-:Y:S05]  /*0e90*/  WARPSYNC.ALL ;  /* 0x0000000000007948 */ /* 0x000fea0003800000 */
[----:B------:R-:W-:Y:S04]  /*0ea0*/  BSSY B3, `(.L_x_37) ;  /* 0x000000e000037945 */ /* 0x000fe80003800000 */
[----:B------:R-:W-:Y:S05]  /*0eb0*/  @P1 BRA `(.L_x_38) ;  /* 0x0000000000301947 */ /* 0x000fea0003800000 */
[----:B------:R-:W5:Y:S01]  /*0ec0*/  LDS R4, [UR20+0x34] ;  /* 0x00003414ff047984 */ /* 0x000f620008000800 */
[----:B--2---:R-:W2:Y:S03]  /*0ed0*/  LDC.64 R8, c[0x0][0x248] ;  /* 0x00009200ff087b82 */ /* 0x004ea60000000a00 */
[----:B-1-34-:R-:W1:Y:S01]  /*0ee0*/  LDS R2, [UR20+0x1c] ;  /* 0x00001c14ff027984 */ /* 0x01ae620008000800 */
[C---:B--2---:R-:W-:Y:S01]  /*0ef0*/  SHF.L.U64.HI R6, R8.reuse, 0x1, R9 ;  /* 0x0000000108067819 */ /* 0x044fe20000010209 */
[----:B------:R-:W-:-:S03]  /*0f00*/  IMAD.SHL.U32 R5, R8, 0x2, RZ ;  /* 0x0000000208057824 */ /* 0x000fc600078e00ff */
[--C-:B------:R-:W-:Y:S02]  /*0f10*/  SHF.R.U32.HI R7, RZ, 0x4, R6.reuse ;  /* 0x00000004ff077819 */ /* 0x100fe40000011606 */
[----:B------:R-:W-:-:S05]  /*0f20*/  SHF.R.U64 R5, R5, 0x4, R6 ;  /* 0x0000000405057819 */ /* 0x000fca0000001206 */
[----:B------:R2:W-:Y:S01]  /*0f30*/  STS [UR20+0xc], R5 ;  /* 0x00000c05ff007988 */ /* 0x0005e20008000814 */
[----:B-----5:R-:W-:Y:S02]  /*0f40*/  LOP3.LUT R4, R4, 0x7, RZ, 0xb8, !PT ;  /* 0x0000000704047812 */ /* 0x020fe400078eb8ff */
[----:B-1----:R-:W-:-:S03]  /*0f50*/  LOP3.LUT R2, R2, 0xf, R7, 0xb8, !PT ;  /* 0x0000000f02027812 */ /* 0x002fc600078eb807 */
[----:B------:R2:W-:Y:S04]  /*0f60*/  STS [UR20+0x34], R4 ;  /* 0x00003404ff007988 */ /* 0x0005e80008000814 */
[----:B------:R2:W-:Y:S02]  /*0f70*/  STS [UR20+0x1c], R2 ;  /* 0x00001c02ff007988 */ /* 0x0005e40008000814 */
.L_x_38:
[----:B------:R-:W-:Y:S05]  /*0f80*/  BSYNC B3 ;  /* 0x0000000000037941 */ /* 0x000fea0003800000 */
.L_x_37:
        /* <DEDUP_REMOVED lines=11> */
.L_x_41:
[----:B------:R-:W-:Y:S05]  /*1040*/  @P1 BRA `(.L_x_43) ;  /* 0x0000000000281947 */ /* 0x000fea0003800000 */
[----:B-1234-:R-:W1:Y:S02]  /*1050*/  LDS R2, [UR20+0x8] ;  /* 0x00000814ff027984 */ /* 0x01ee640008000800 */
[----:B-1----:R-:W-:-:S05]  /*1060*/  LOP3.LUT R2, R2, 0x1800, RZ, 0xb8, !PT ;  /* 0x0000180002027812 */ /* 0x002fca00078eb8ff */
[----:B------:R2:W-:Y:S02]  /*1070*/  STS [UR20+0x8], R2 ;  /* 0x00000802ff007988 */ /* 0x0005e40008000814 */
.L_x_42:
[----:B------:R-:W-:Y:S05]  /*1080*/  @P1 BREAK B4 ;  /* 0x0000000000041942 */ /* 0x000fea0003800000 */
[----:B------:R-:W-:Y:S05]  /*1090*/  @P1 BRA `(.L_x_44) ;  /* 0x0000000000241947 */ /* 0x000fea0003800000 */
[----:B-12---:R-:W1:Y:S01]  /*10a0*/  LDS R2, [UR20+0x8] ;  /* 0x00000814ff027984 */ /* 0x006e620008000800 */
[----:B------:R-:W-:-:S05]  /*10b0*/  IMAD.MOV.U32 R5, RZ, RZ, 0x6000 ;  /* 0x00006000ff057424 */ /* 0x000fca00078e00ff */
[----:B-1----:R-:W-:-:S04]  /*10c0*/  LOP3.LUT R2, R2, 0x6000, R5, 0xd8, !PT ;  /* 0x0000600002027812 */ /* 0x002fc800078ed805 */
[----:B------:R-:W-:-:S05]  /*10d0*/  LOP3.LUT R2, R2, 0x400000, RZ, 0xb8, !PT ;  /* 0x0040000002027812 */ /* 0x000fca00078eb8ff */
[----:B------:R1:W-:Y:S02]  /*10e0*/  STS [UR20+0x8], R2 ;  /* 0x00000802ff007988 */ /* 0x0003e40008000814 */
.L_x_43:
[----:B------:R-:W-:Y:S05]  /*10f0*/  BSYNC B4 ;  /* 0x0000000000047941 */ /* 0x000fea0003800000 */
.L_x_40:
[----:B-1234-:R-:W1:Y:S02]  /*1100*/  @!P1 LDS R2, [UR20+0x8] ;  /* 0x00000814ff029984 */ /* 0x01ee640008000800 */
[----:B-1----:R-:W-:-:S05]  /*1110*/  @!P1 LOP3.LUT R2, R2, 0x8000, RZ, 0xb8, !PT ;  /* 0x0000800002029812 */ /* 0x002fca00078eb8ff */
[----:B------:R3:W-:Y:S02]  /*1120*/  @!P1 STS [UR20+0x8], R2 ;  /* 0x00000802ff009988 */ /* 0x0007e40008000814 */
.L_x_44:
[----:B------:R-:W-:Y:S05]  /*1130*/  BSYNC B3 ;  /* 0x0000000000037941 */ /* 0x000fea0003800000 */
.L_x_39:
[----:B------:R-:W-:Y:S05]  /*1140*/  WARPSYNC.ALL ;  /* 0x0000000000007948 */ /* 0x000fea0003800000 */
[----:B------:R4:W-:Y:S01]  /*1150*/  STL [R1], RZ ;  /* 0x000000ff01007387 */ /* 0x0009e20000100800 */
[----:B------:R-:W-:Y:S01]  /*1160*/  UIADD3 UR4, UR4, 0x100, URZ ;  /* 0x0000010004047890 */ /* 0x000fe2000fffe03f */
[----:B------:R-:W-:Y:S02]  /*1170*/  ISETP.GE.AND P2, PT, R13, 0x1, PT ;  /* 0x000000010d00780c */ /* 0x000fe40003f46270 */
[----:B------:R-:W-:Y:S01]  /*1180*/  SHF.R.U32.HI R6, RZ, 0x5, R16 ;  /* 0x00000005ff067819 */ /* 0x000fe20000011610 */
[----:B------:R-:W-:-:S04]  /*1190*/  UIADD3 UR26, UP0, UR4, UR26, URZ ;  /* 0x0000001a041a7290 */ /* 0x000fc8000ff1e03f */
[----:B------:R-:W-:Y:S01]  /*11a0*/  ULEA.HI.X.SX32 UR27, UR4, UR27, 0x1, UP0 ;  /* 0x0000001b041b7291 */ /* 0x000fe200080f0e3f */
[----:B----4-:R-:W-:Y:S11]  /*11b0*/  @P0 BRA `(.L_x_45) ;  /* 0x0000000000280947 */ /* 0x010ff60003800000 */
        /* <DEDUP_REMOVED lines=10> */
.L_x_45:
[----:B------:R-:W-:Y:S05]  /*1260*/  @P0 BRA `(.L_x_46) ;  /* 0x00000000000c0947 */ /* 0x000fea0003800000 */
[----:B------:R0:W-:Y:S01]  /*1270*/  UTMACMDFLUSH ;  /* 0x00000000000079b7 */ /* 0x0001e20000000000 */
[----:B------:R-:W-:Y:S05]  /*1280*/  @P0 BRA `(.L_x_46) ;  /* 0x0000000000040947 */ /* 0x000fea0003800000 */
[----:B------:R-:W-:-:S04]  /*1290*/  DEPBAR.LE SB0, 0x0 ;  /* 0x000080000000791a */ /* 0x000fc80000000000 */
.L_x_46:
[----:B------:R1:W-:Y:S01]  /*12a0*/  STL [R1+0x4], RZ ;  /* 0x000004ff01007387 */ /* 0x0003e20000100800 */
[----:B------:R-:W-:Y:S05]  /*12b0*/  WARPSYNC.ALL ;  /* 0x0000000000007948 */ /* 0x000fea0003800000 */
[----:B------:R1:W-:Y:S01]  /*12c0*/  STL [R1+0x8], RZ ;  /* 0x000008ff01007387 */ /* 0x0003e20000100800 */
[----:B-----5:R-:W-:Y:S01]  /*12d0*/  VOTEU.ALL UP0, P1 ;  /* 0x00000000003f7886 */ /* 0x020fe20000800000 */
[----:B------:R-:W-:Y:S01]  /*12e0*/  UMOV UR4, 0x1 ;  /* 0x0000000100047882 */ /* 0x000fe20000000000 */
[----:B------:R-:W-:Y:S01]  /*12f0*/  VOTEU.ALL UP1, P1 ;  /* 0x00000000003f7886 */ /* 0x000fe20000820000 */
[----:B------:R1:W-:Y:S01]  /*1300*/  STL [R1+0xc], RZ ;  /* 0x00000cff01007387 */ /* 0x0003e20000100800 */
[----:B------:R-:W-:Y:S01]  /*1310*/  VOTEU.ALL UP2, P1 ;  /* 0x00000000003f7886 */ /* 0x000fe20000840000 */
[----:B------:R-:W-:-:S04]  /*1320*/  @!UP0 UIADD3 UR6, -UR4, 0x100000, URZ ;  /* 0x0010000004068890 */ /* 0x000fc8000fffe13f */
[----:B------:R-:W-:Y:S02]  /*1330*/  @!UP0 USHF.L.U32 UR7, UR6, 0xb, URZ ;  /* 0x0000000b06078899 */ /* 0x000fe4000800063f */
[----:B------:R-:W-:Y:S01]  /*1340*/  @!UP0 USHF.L.U32 UR6, UR6, 0x1, URZ ;  /* 0x0000000106068899 */ /* 0x000fe2000800063f */
[----:B------:R-:W-:Y:S01]  /*1350*/  R2UR UR21, R6 ;  /* 0x00000000061572ca */ /* 0x000fe200000e0000 */
[----:B------:R1:W-:Y:S01]  /*1360*/  STL [R1+0x10], RZ ;  /* 0x000010ff01007387 */ /* 0x0003e20000100800 */
[----:B------:R-:W-:-:S04]  /*1370*/  @!UP0 UIADD3 UR8, -UR4, 0x100000, URZ ;  /* 0x0010000004088890 */ /* 0x000fc8000fffe13f */
[----:B------:R-:W-:Y:S02]  /*1380*/  @!UP0 USHF.L.U32 UR9, UR8, 0xb, URZ ;  /* 0x0000000b08098899 */ /* 0x000fe4000800063f */
[----:B------:R-:W-:Y:S01]  /*1390*/  @!UP0 USHF.L.U32 UR8, UR8, 0x1, URZ ;  /* 0x0000000108088899 */ /* 0x000fe2000800063f */
[----:B------:R-:W-:Y:S01]  /*13a0*/  CS2R R24, SRZ ;  /* 0x0000000000187805 */ /* 0x000fe2000001ff00 */
[----:B------:R-:W-:-:S04]  /*13b0*/  @!UP0 UIADD3 UR4, -UR4, 0x100000, URZ ;  /* 0x0010000004048890 */ /* 0x000fc8000fffe13f */
[----:B------:R-:W-:Y:S02]  /*13c0*/  @!UP0 USHF.L.U32 UR5, UR4, 0xb, URZ ;  /* 0x0000000b04058899 */ /* 0x000fe4000800063f */
[----:B------:R-:W-:Y:S01]  /*13d0*/  @!UP0 USHF.L.U32 UR4, UR4, 0x1, URZ ;  /* 0x0000000104048899 */ /* 0x000fe2000800063f */
[----:B------:R1:W-:Y:S01]  /*13e0*/  STL [R1+0x14], RZ ;  /* 0x000014ff01007387 */ /* 0x0003e20000100800 */
[----:B------:R-:W-:Y:S01]  /*13f0*/  VOTEU.ALL UP0, P1 ;  /* 0x00000000003f7886 */ /* 0x000fe20000800000 */
[----:B------:R-:W-:Y:S01]  /*1400*/  USHF.L.U32 UR28, UR29, 0x8, URZ ;  /* 0x000000081d1c7899 */ /* 0x000fe2000800063f */
[----:B------:R-:W-:Y:S01]  /*1410*/  CS2R R26, SRZ ;  /* 0x00000000001a7805 */ /* 0x000fe2000001ff00 */
[----:B------:R1:W-:Y:S01]  /*1420*/  STL [R1+0x18], RZ ;  /* 0x000018ff01007387 */ /* 0x0003e20000100800 */
[----:B------:R-:W-:Y:S01]  /*1430*/  USHF.L.U32 UR11, UR30, 0x7, URZ ;  /* 0x000000071e0b7899 */ /* 0x000fe2000800063f */
[----:B------:R-:W-:Y:S02]  /*1440*/  CS2R R28, SRZ ;  /* 0x00000000001c7805 */ /* 0x000fe4000001ff00 */
[----:B------:R-:W-:Y:S01]  /*1450*/  CS2R R30, SRZ ;  /* 0x00000000001e7805 */ /* 0x000fe2000001ff00 */
[----:B------:R1:W-:Y:S01]  /*1460*/  STL [R1+0x1c], RZ ;  /* 0x00001cff01007387 */ /* 0x0003e20000100800 */
[----:B------:R-:W-:-:S02]  /*1470*/  CS2R R32, SRZ ;  /* 0x0000000000207805 */ /* 0x000fc4000001ff00 */
[----:B------:R-:W-:Y:S02]  /*1480*/  CS2R R34, SRZ ;  /* 0x0000000000227805 */ /* 0x000fe4000001ff00 */
[----:B------:R-:W-:Y:S01]  /*1490*/  CS2R R36, SRZ ;  /* 0x0000000000247805 */ /* 0x000fe2000001ff00 */
[----:B------:R1:W-:Y:S01]  /*14a0*/  STL [R1+0x20], RZ ;  /* 0x000020ff01007387 */ /* 0x0003e20000100800 */
[----:B------:R-:W-:Y:S02]  /*14b0*/  CS2R R38, SRZ ;  /* 0x0000000000267805 */ /* 0x000fe4000001ff00 */
        /* <DEDUP_REMOVED lines=74> */
[----:B------:R1:W-:Y:S04]  /*1960*/  STL [R1+0x6c], RZ ;  /* 0x00006cff01007387 */ /* 0x0003e80000100800 */
        /* <DEDUP_REMOVED lines=42> */
[----:B------:R1:W-:Y:S01]  /*1c10*/  STL [R1+0x118], RZ ;  /* 0x000118ff01007387 */ /* 0x0003e20000100800 */
[----:B------:R-:W-:Y:S06]  /*1c20*/  BAR.SYNC.DEFER_BLOCKING 0x0 ;  /* 0x0000000000007b1d */ /* 0x000fec0000010000 */
[----:B------:R1:W-:Y:S04]  /*1c30*/  STL [R1+0x11c], RZ ;  /* 0x00011cff01007387 */ /* 0x0003e80000100800 */
[----:B------:R1:W-:Y:S04]  /*1c40*/  STL [R1+0x120], RZ ;  /* 0x000120ff01007387 */ /* 0x0003e80000100800 */
[----:B------:R1:W-:Y:S04]  /*1c50*/  STL [R1+0x124], RZ ;  /* 0x000124ff01007387 */ /* 0x0003e80000100800 */
[----:B------:R1:W-:Y:S04]  /*1c60*/  STL [R1+0x128], RZ ;  /* 0x000128ff01007387 */ /* 0x0003e80000100800 */
[----:B------:R1:W-:Y:S04]  /*1c70*/  STL [R1+0x12c], RZ ;  /* 0x00012cff01007387 */ /* 0x0003e80000100800 */
[----:B------:R-:W2:Y:S02]  /*1c80*/  FENCE.VIEW.ASYNC.S ;  /* 0x00000000000073c6 */ /* 0x000ea40000000000 */
[----:B--2---:R1:W2:Y:S02]  /*1c90*/  @!UP0 SYNCS.EXCH.64 URZ, [UR20+0x12000], UR6 ;  /* 0x01200006143f85b2 */ /* 0x0042a40008000100 */
        /* <DEDUP_REMOVED lines=20> */
[----:B--2---:R-:W-:Y:S06]  /*1de0*/  BAR.SYNC.DEFER_BLOCKING 0x0 ;  /* 0x0000000000007b1d */ /* 0x004fec0000010000 */
[----:B------:R1:W-:Y:S04]  /*1df0*/  STL [R1+0x180], RZ ;  /* 0x000180ff01007387 */ /* 0x0003e80000100800 */
[----:B------:R1:W-:Y:S04]  /*1e00*/  STL [R1+0x184], RZ ;  /* 0x000184ff01007387 */ /* 0x0003e80000100800 */
[----:B------:R1:W-:Y:S04]  /*1e10*/  STL [R1+0x188], RZ ;  /* 0x000188ff01007387 */ /* 0x0003e80000100800 */
[----:B------:R1:W-:Y:S04]  /*1e20*/  STL [R1+0x18c], RZ ;  /* 0x00018cff01007387 */ /* 0x0003e80000100800 */
[----:B------:R1:W-:Y:S01]  /*1e30*/  STL [R1+0x190], RZ ;  /* 0x000190ff01007387 */ /* 0x0003e20000100800 */
[----:B------:R1:W2:Y:S03]  /*1e40*/  @!UP1 SYNCS.EXCH.64 URZ, [UR20+0x12008], UR8 ;  /* 0x01200808143f95b2 */ /* 0x0002a60008000100 */
        /* <DEDUP_REMOVED lines=28> */
[----:B------:R1:W-:Y:S01]  /*2010*/  STL [R1+0x1fc], RZ ;  /* 0x0001fcff01007387 */ /* 0x0003e20000100800 */
[----:B------:R-:W-:Y:S05]  /*2020*/  @!P2 BRA `(.L_x_47) ;  /* 0x000000180088a947 */ /* 0x000fea0003800000 */
[----:B------:R1:W-:Y:S01]  /*2030*/  STL [R1], RZ ;  /* 0x000000ff01007387 */ /* 0x0003e20000100800 */
[----:B------:R-:W-:Y:S02]  /*2040*/  CS2R R24, SRZ ;  /* 0x0000000000187805 */ /* 0x000fe4000001ff00 */
        /* <DEDUP_REMOVED lines=83> */
[----:B------:R-:W-:Y:S01]  /*2580*/  CS2R R150, SRZ ;  /* 0x0000000000967805 */ /* 0x000fe2000001ff00 */
[----:B-1----:R-:W-:Y:S01]  /*2590*/  UMOV UR4, URZ ;  /* 0x0000003f00047c82 */ /* 0x002fe20008000000 */
[----:B------:R-:W-:Y:S01]  /*25a0*/  UMOV UR10, URZ ;  /* 0x0000003f000a7c82 */ /* 0x000fe20008000000 */
        /* <DEDUP_REMOVED lines=105> */
[----:B--2---:R1:W-:Y:S02]  /*2c40*/  STL [R1+0x1fc], RZ ;  /* 0x0001fcff01007387 */ /* 0x0043e40000100800 */
.L_x_49:
[----:B------:R-:W-:Y:S01]  /*2c50*/  BAR.SYNC.DEFER_BLOCKING 0x0 ;  /* 0x0000000000007b1d */ /* 0x000fe20000010000 */
[----:B------:R-:W-:Y:S01]  /*2c60*/  ULEA UR16, UR4, UR20, 0x3 ;  /* 0x0000001404107291 */ /* 0x000fe2000f8e183f */
[----:B---3--:R-:W-:Y:S01]  /*2c70*/  @!P1 IMAD.MOV.U32 R2, RZ, RZ, 0x6000 ;  /* 0x00006000ff029424 */ /* 0x008fe200078e00ff */
[----:B------:R-:W-:Y:S01]  /*2c80*/  ELECT P0, URZ, PT ;  /* 0x00000000003f782f */ /* 0x000fe20003800000 */
[----:B------:R-:W-:-:S03]  /*2c90*/  ULEA UR8, UR4, UR20, 0xd ;  /* 0x0000001404087291 */ /* 0x000fc6000f8e683f */
[----:B------:R-:W-:Y:S01]  /*2ca0*/  ISETP.LT.U32.AND P0, PT, R3, 0x20, P0 ;  /* 0x000000200300780c */ /* 0x000fe20000701070 */
[----:B------:R-:W-:Y:S02]  /*2cb0*/  UIADD3 UR9, UR16, 0x12000, URZ ;  /* 0x0001200010097890 */ /* 0x000fe4000fffe03f */
[----:B------:R-:W-:Y:S02]  /*2cc0*/  UIADD3 UR8, UR8, 0xc000, URZ ;  /* 0x0000c00008087890 */ /* 0x000fe4000fffe03f */
[----:B------:R-:W-:Y:S02]  /*2cd0*/  ULEA UR5, UR4, UR20, 0xe ;  /* 0x0000001404057291 */ /* 0x000fe4000f8e703f */
[----:B------:R-:W-:Y:S01]  /*2ce0*/  ULOP3.LUT UR14, UR21, 0x3, URZ, 0xc0, !UPT ;  /* 0x00000003150e7892 */ /* 0x000fe2000f8ec03f */
[----:B------:R-:W-:Y:S01]  /*2cf0*/  UMOV UR15, UR10 ;  /* 0x0000000a000f7c82 */ /* 0x000fe20008000000 */
[----:B------:R-:W-:Y:S02]  /*2d00*/  UMOV UR13, UR9 ;  /* 0x00000009000d7c82 */ /* 0x000fe40008000000 */
[----:B------:R-:W-:-:S02]  /*2d10*/  ULEA UR12, UR14, UR5, 0xc ;  /* 0x000000050e0c7291 */ /* 0x000fc4000f8e603f */
[----:B------:R-:W-:Y:S01]  /*2d20*/  VOTEU.ANY UP0, P0 ;  /* 0x00000000003f7886 */ /* 0x000fe20000000100 */
[----:B------:R-:W-:Y:S01]  /*2d30*/  VOTEU.ANY UP1, P0 ;  /* 0x00000000003f7886 */ /* 0x000fe20000020100 */
[----:B------:R-:W-:Y:S01]  /*2d40*/  ULEA UR14, UR14, UR28, 0x6 ;  /* 0x0000001c0e0e7291 */ /* 0x000fe2000f8e303f */
[----:B------:R2:W-:Y:S01]  /*2d50*/  @!P1 SYNCS.ARRIVE.TRANS64 RZ, [UR16+0x12000], R2 ;  /* 0x01200002ffff99a7 */ /* 0x0005e20008000010 */
[----:B------:R-:W-:Y:S06]  /*2d60*/  BAR.SYNC.DEFER_BLOCKING 0x0 ;  /* 0x0000000000007b1d */ /* 0x000fec0000010000 */
[----:B------:R-:W-:Y:S01]  /*2d70*/  @UP0 UMOV UR6, UR22 ;  /* 0x0000001600060c82 */ /* 0x000fe20008000000 */
[----:B------:R-:W-:Y:S01]  /*2d80*/  @UP0 UMOV UR7, UR23 ;  /* 0x0000001700070c82 */ /* 0x000fe20008000000 */
[----:B--2---:R-:W-:Y:S01]  /*2d90*/  SHF.L.U32 R2, R0, 0x1f, RZ ;  /* 0x0000001f00027819 */ /* 0x004fe200000006ff */
[----:B------:R2:W-:Y:S01]  /*2da0*/  @UP1 UTMALDG.2D [UR8], [UR6] ;  /* 0x00000008060015b4 */ /* 0x0005e20008008000 */
[----:B------:R3:W-:Y:S06]  /*2db0*/  MEMBAR.ALL.CTA ;  /* 0x0000000000007992 */ /* 0x0007ec0000008000 */
[----:B---3--:R-:W3:Y:S02]  /*2dc0*/  FENCE.VIEW.ASYNC.S ;  /* 0x00000000000073c6 */ /* 0x008ee40000000000 */
[----:B---3--:R-:W-:Y:S06]  /*2dd0*/  BAR.SYNC.DEFER_BLOCKING 0x0 ;  /* 0x0000000000007b1d */ /* 0x008fec0000010000 */
[----:B------:R2:W-:Y:S02]  /*2de0*/  UTMALDG.2D [UR12], [UR24] ;  /* 0x0000000c180075b4 */ /* 0x0005e40008008000 */
[----:B------:R-:W-:Y:S06]  /*2df0*/  BAR.SYNC.DEFER_BLOCKING 0x0 ;  /* 0x0000000000007b1d */ /* 0x000fec0000010000 */
[----:B------:R-:W3:Y:S02]  /*2e00*/  SYNCS.PHASECHK.TRANS64.TRYWAIT P0, [UR16+0x12000], R2 ;  /* 0x01200002ff0075a7 */ /* 0x000ee40008000150 */
[----:B--23--:R-:W-:Y:S05]  /*2e10*/  @!P0 BRA `(.L_x_48) ;  /* 0x0000002000348947 */ /* 0x00cfea0003800000 */
.L_x_50:
[----:B------:R-:W-:Y:S01]  /*2e20*/  STL.64 [R1+0x268], R150 ;  /* 0x0002689601007387 */ /* 0x000fe20000100a00 */
[----:B------:R-:W-:Y:S01]  /*2e30*/  USHF.R.U32.HI UR5, URZ, 0x4, UR5 ;  /* 0x000000043f057899 */ /* 0x000fe20008011605 */
[----:B------:R-:W2:Y:S02]  /*2e40*/  LDC R2, c[0x0][0x230] ;  /* 0x00008c00ff027b82 */ /* 0x000ea40000000800 */
[----:B------:R-:W-:Y:S04]  /*2e50*/  STL.64 [R1+0x260], R148 ;  /* 0x0002609401007387 */ /* 0x000fe80000100a00 */
        /* <DEDUP_REMOVED lines=11> */
[----:B------:R3:W-:Y:S04]  /*2f10*/  STL.64 [R1+0x200], R124 ;  /* 0x0002007c01007387 */ /* 0x0007e80000100a00 */
[----:B---3--:R-:W3:Y:S04]  /*2f20*/  LDL.LU.64 R124, [R1] ;  /* 0x00000000017c7983 */ /* 0x008ee80000300a00 */
[----:B------:R-:W3:Y:S04]  /*2f30*/  LDL.LU.64 R126, [R1+0x8] ;  /* 0x00000800017e7983 */ /* 0x000ee80000300a00 */
        /* <DEDUP_REMOVED lines=61> */
[----:B------:R-:W3:Y:S01]  /*3310*/  LDL.LU.64 R250, [R1+0x1f8] ;  /* 0x0001f80001fa7983 */ /* 0x000ee20000300a00 */
[----:B------:R-:W-:-:S02]  /*3320*/  USGXT.U32 UR6, UR5, 0xe ;  /* 0x0000000e0506789a */ /* 0x000fc40008000000 */
[----:B------:R-:W-:Y:S02]  /*3330*/  USHF.R.U32.HI UR12, URZ, 0x4, UR8 ;  /* 0x000000043f0c7899 */ /* 0x000fe40008011608 */
[----:B------:R-:W-:Y:S02]  /*3340*/  ULOP3.LUT UR14, UR6, 0x1000000, URZ, 0xfc, !UPT ;  /* 0x01000000060e7892 */ /* 0x000fe4000f8efc3f */
[----:B------:R-:W-:Y:S01]  /*3350*/  USGXT.U32 UR12, UR12, 0xe ;  /* 0x0000000e0c0c789a */ /* 0x000fe20008000000 */
[----:B------:R-:W-:Y:S01]  /*3360*/  UMOV UR15, 0x40000040 ;  /* 0x40000040000f7882 */ /* 0x000fe20000000000 */
[----:B------:R-:W-:Y:S02]  /*3370*/  UMOV UR13, 0x80000020 ;  /* 0x80000020000d7882 */ /* 0x000fe40000000000 */
[----:B------:R-:W-:Y:S01]  /*3380*/  UIADD3 UR16, UP0, UR12, 0x2, URZ ;  /* 0x000000020c107890 */ /* 0x000fe2000ff1e03f */
[----:B------:R-:W-:Y:S01]  /*3390*/  UMOV UR5, URZ ;  /* 0x0000003f00057c82 */ /* 0x000fe20008000000 */
[----:B------:R-:W-:Y:S01]  /*33a0*/  UMOV UR18, 0x1000080 ;  /* 0x0100008000127882 */ /* 0x000fe20000000000 */
[----:B------:R-:W-:Y:S01]  /*33b0*/  UMOV UR19, 0x40000040 ;  /* 0x4000004000137882 */ /* 0x000fe20000000000 */
[----:B------:R-:W-:Y:S01]  /*33c0*/  UMOV UR7, URZ ;  /* 0x0000003f00077c82 */ /* 0x000fe20008000000 */
[----:B------:R-:W-:-:S02]  /*33d0*/  UIADD3.X UR17, UR5, -0x7fffffe0, URZ, UP0, !UPT ;  /* 0x8000002005117890 */ /* 0x000fc400087fe43f */
[----:B------:R-:W-:Y:S01]  /*33e0*/  UIADD3.64 UR18, UR6, UR18, URZ ;  /* 0x0000001206127297 */ /* 0x000fe2000fffe03f */
[----:B---3--:R-:W-:-:S06]  /*33f0*/  WARPGROUP.ARRIVE ;  /* 0x00000000000079c5 */ /* 0x008fcc0000000000 */
[----:B------:R-:W-:Y:S03]  /*3400*/  HGMMA.64x256x16.F32 R124, gdesc[UR12].tnspB, R124, gsb0 ;  /* 0x43e000000c7c79f0 */ /* 0x000fe6000800087c */
[----:B------:R-:W-:Y:S02]  /*3410*/  WARPGROUP.DEPBAR.LE gsb0, 0x0 ;  /* 0x00008000000079c5 */ /* 0x000fe40000010000 */
[----:B------:R-:W-:-:S15]  /*3420*/  WARPGROUP.ARRIVE ;  /* 0x00000000000079c5 */ /* 0x000fde0000000000 */
[----:B------:R-:W-:-:S08]  /*3430*/  NOP ;  /* 0x0000000000007918 */ /* 0x000fd00000000000 */
[----:B------:R-:W-:Y:S03]  /*3440*/  HGMMA.64x256x16.F32 R124, gdesc[UR16].tnspB, R124, gsb0 ;  /* 0x43e00000107c79f0 */ /* 0x000fe6000800087c */
[----:B------:R-:W-:Y:S02]  /*3450*/  WARPGROUP.DEPBAR.LE gsb0, 0x0 ;  /* 0x00008000000079c5 */ /* 0x000fe40000010000 */
[----:B------:R-:W-:Y:S04]  /*3460*/  STL.64 [R1], R124 ;  /* 0x0000007c01007387 */ /* 0x000fe80000100a00 */
        /* <DEDUP_REMOVED lines=63> */
[----:B---3--:R-:W3:Y:S04]  /*3860*/  LDL.LU.64 R150, [R1+0x268] ;  /* 0x0002680001967983 */ /* 0x008ee80000300a00 */
        /* <DEDUP_REMOVED lines=13> */
[----:B------:R-:W-:-:S02]  /*3940*/  UIADD3.64 UR12, UR16, 0xfe, URZ ;  /* 0x000000fe100c7897 */ /* 0x000fc4000fffe03f */
[----:B------:R-:W-:Y:S02]  /*3950*/  UIADD3.64 UR16, UR16, 0x100, URZ ;  /* 0x0000010010107897 */ /* 0x000fe4000fffe03f */
[----:B------:R-:W-:Y:S02]  /*3960*/  UIADD3 UR10, UR10, 0x20, URZ ;  /* 0x000000200a0a7890 */ /* 0x000fe4000fffe03f */
[----:B------:R-:W-:-:S04]  /*3970*/  UIADD3 UR4, UR4, 0x1, URZ ;  /* 0x0000000104047890 */ /* 0x000fc8000fffe03f */
[----:B--2---:R-:W-:Y:S01]  /*3980*/  ISETP.LE.AND P0, PT, R2, UR10, PT ;  /* 0x0000000a02007c0c */ /* 0x004fe2000bf03270 */
[----:B------:R-:W-:-:S04]  /*3990*/  UISETP.NE.U32.AND UP0, UPT, UR4, 0x3, UPT ;  /* 0x000000030400788c */ /* 0x000fc8000bf05070 */
[----:B------:R-:W-:Y:S02]  /*39a0*/  USEL UR5, URZ, 0x1, UP0 ;  /* 0x000000013f057887 */ /* 0x000fe40008000000 */
[----:B------:R-:W-:-:S04]  /*39b0*/  USEL UR4, UR4, URZ, UP0 ;  /* 0x0000003f04047287 */ /* 0x000fc80008000000 */
[----:B------:R-:W-:Y:S01]  /*39c0*/  LOP3.LUT R0, R0, UR5, RZ, 0x3c, !PT ;  /* 0x0000000500007c12 */ /* 0x000fe2000f8e3cff */
[----:B---3--:R-:W-:-:S06]  /*39d0*/  WARPGROUP.ARRIVE ;  /* 0x00000000000079c5 */ /* 0x008fcc0000000000 */
[----:B------:R-:W-:Y:S03]  /*39e0*/  HGMMA.64x256x16.F32 R24, gdesc[UR12].tnspB, R24, gsb0 ;  /* 0x43e000000c1879f0 */ /* 0x000fe60008000818 */
[----:B------:R-:W-:Y:S02]  /*39f0*/  WARPGROUP.DEPBAR.LE gsb0, 0x0 ;  /* 0x00008000000079c5 */ /* 0x000fe40000010000 */
[----:B------:R-:W-:-:S15]  /*3a00*/  WARPGROUP.ARRIVE ;  /* 0x00000000000079c5 */ /* 0x000fde0000000000 */
[----:B------:R-:W-:-:S08]  /*3a10*/  NOP ;  /* 0x0000000000007918 */ /* 0x000fd00000000000 */
[----:B------:R-:W-:Y:S03]  /*3a20*/  HGMMA.64x256x16.F32 R24, gdesc[UR16].tnspB, R24, gsb0 ;  /* 0x43e00000101879f0 */ /* 0x000fe60008000818 */
[----:B------:R-:W-:Y:S02]  /*3a30*/  WARPGROUP.DEPBAR.LE gsb0, 0x0 ;  /* 0x00008000000079c5 */ /* 0x000fe40000010000 */
[----:B-1----:R-:W-:Y:S05]  /*3a40*/  @!P0 BRA `(.L_x_49) ;  /* 0xfffffff000808947 */ /* 0x002fea000383ffff */
.L_x_47:
[----:B------:R5:W-:Y:S04]  /*3a50*/  STL [R1+0x20c], R148 ;  /* 0x00020c9401007387 */ /* 0x000be80000100800 */
[----:B------:R-:W3:Y:S01]  /*3a60*/  LDL.LU R8, [R1] ;  /* 0x0000000001087983 */ /* 0x000ee20000300800 */
[----:B--2---:R-:W-:Y:S06]  /*3a70*/  BAR.SYNC.DEFER_BLOCKING 0x0 ;  /* 0x0000000000007b1d */ /* 0x004fec0000010000 */
[----:B-----5:R-:W2:Y:S04]  /*3a80*/  LDL.LU R148, [R1+0x4] ;  /* 0x0000040001947983 */ /* 0x020ea80000300800 */
[----:B------:R5:W-:Y:S04]  /*3a90*/  STL [R1+0x208], R149 ;  /* 0x0002089501007387 */ /* 0x000be80000100800 */
[----:B-----5:R-:W5:Y:S01]  /*3aa0*/  LDL.LU R149, [R1+0xc] ;  /* 0x00000c0001957983 */ /* 0x020f620000300800 */
[----:B------:R-:W4:Y:S03]  /*3ab0*/  @!P1 SYNCS.CCTL.IV [UR20+0x12000] ;  /* 0x01200000ff0099b1 */ /* 0x000f260008000014 */
[----:B------:R-:W5:Y:S04]  /*3ac0*/  LDL.LU R9, [R1+0x8] ;  /* 0x0000080001097983 */ /* 0x000f680000300800 */
[----:B------:R1:W-:Y:S01]  /*3ad0*/  STL [R1+0x204], R150 ;  /* 0x0002049601007387 */ /* 0x0003e20000100800 */
[----:B----4-:R-:W-:Y:S06]  /*3ae0*/  BAR.SYNC.DEFER_BLOCKING 0x0 ;  /* 0x0000000000007b1d */ /* 0x010fec0000010000 */
[----:B-1----:R-:W4:Y:S04]  /*3af0*/  LDL.LU R150, [R1+0x14] ;  /* 0x0000140001967983 */ /* 0x002f280000300800 */
[----:B------:R-:W4:Y:S04]  /*3b00*/  LDL.LU R10, [R1+0x10] ;  /* 0x00001000010a7983 */ /* 0x000f280000300800 */
[----:B------:R1:W-:Y:S01]  /*3b10*/  STL [R1+0x200], R151 ;  /* 0x0002009701007387 */ /* 0x0003e20000100800 */
[----:B------:R-:W1:Y:S02]  /*3b20*/  @!P1 SYNCS.CCTL.IV [UR20+0x12008] ;  /* 0x01200800ff0099b1 */ /* 0x000e640008000014 */
[----:B-1----:R-:W-:Y:S06]  /*3b30*/  BAR.SYNC.DEFER_BLOCKING 0x0 ;  /* 0x0000000000007b1d */ /* 0x002fec0000010000 */
[----:B------:R-:W4:Y:S04]  /*3b40*/  LDL.LU R151, [R1+0x1c] ;  /* 0x00001c0001977983 */ /* 0x000f280000300800 */
[----:B------:R-:W4:Y:S04]  /*3b50*/  LDL.LU R11, [R1+0x18] ;  /* 0x00001800010b7983 */ /* 0x000f280000300800 */
[----:B------:R-:W4:Y:S04]  /*3b60*/  LDL.LU R16, [R1+0x24] ;  /* 0x0000240001107983 */ /* 0x000f280000300800 */
[----:B------:R-:W4:Y:S04]  /*3b70*/  LDL.LU R4, [R1+0x20] ;  /* 0x0000200001047983 */ /* 0x000f280000300800 */
[----:B------:R-:W4:Y:S01]  /*3b80*/  LDL.LU R3, [R1+0x2c] ;  /* 0x00002c0001037983 */ /* 0x000f220000300800 */
[----:B------:R-:W-:Y:S01]  /*3b90*/  F2FP.F16.F32.PACK_AB R24, R25, R24 ;  /* 0x000000181918723e */ /* 0x000fe200000000ff */
[----:B------:R-:W1:Y:S02]  /*3ba0*/  @!P1 SYNCS.CCTL.IV [UR20+0x12010] ;  /* 0x01201000ff0099b1 */ /* 0x000e640008000014 */
[----:B------:R-:W4:Y:S04]  /*3bb0*/  LDL.LU R5, [R1+0x28] ;  /* 0x0000280001057983 */ /* 0x000f280000300800 */
        /* <DEDUP_REMOVED lines=115> */
[----:B---3--:R-:W3:Y:S01]  /*42f0*/  LDL.LU R2, [R1+0x1f8] ;  /* 0x0001f80001027983 */ /* 0x008ee20000300800 */
[----:B--2---:R-:W-:-:S02]  /*4300*/  F2FP.F16.F32.PACK_AB R8, R148, R8 ;  /* 0x000000089408723e */ /* 0x004fc400000000ff */
[----:B-----5:R-:W-:Y:S01]  /*4310*/  F2FP.F16.F32.PACK_AB R9, R149, R9 ;  /* 0x000000099509723e */ /* 0x020fe200000000ff */
[----:B------:R-:W2:Y:S01]  /*4320*/  LDL.LU R148, [R1+0x20c] ;  /* 0x00020c0001947983 */ /* 0x000ea20000300800 */
[----:B----4-:R-:W-:Y:S02]  /*4330*/  F2FP.F16.F32.PACK_AB R10, R150, R10 ;  /* 0x0000000a960a723e */ /* 0x010fe400000000ff */
[----:B------:R-:W-:Y:S01]  /*4340*/  F2FP.F16.F32.PACK_AB R11, R151, R11 ;  /* 0x0000000b970b723e */ /* 0x000fe200000000ff */
[----:B------:R-:W2:Y:S04]  /*4350*/  LDL.LU R149, [R1+0x208] ;  /* 0x0002080001957983 */ /* 0x000ea80000300800 */
[----:B------:R-:W4:Y:S04]  /*4360*/  LDL.LU R150, [R1+0x204] ;  /* 0x0002040001967983 */ /* 0x000f280000300800 */
[----:B------:R-:W4:Y:S01]  /*4370*/  LDL.LU R151, [R1+0x200] ;  /* 0x0002000001977983 */ /* 0x000f220000300800 */
[----:B------:R-:W-:Y:S01]  /*4380*/  F2FP.F16.F32.PACK_AB R4, R16, R4 ;  /* 0x000000041004723e */ /* 0x000fe200000000ff */
[----:B------:R-:W-:Y:S01]  /*4390*/  ULOP3.LUT UR21, UR21, 0x3, URZ, 0xc0, !UPT ;  /* 0x0000000315157892 */ /* 0x000fe2000f8ec03f */
[----:B------:R-:W-:Y:S01]  /*43a0*/  F2FP.F16.F32.PACK_AB R6, R0, R6 ;  /* 0x000000060006723e */ /* 0x000fe200000000ff */
[----:B------:R-:W5:Y:S01]  /*43b0*/  S2R R16, SR_TID.X ;  /* 0x0000000000107919 */ /* 0x000f620000002100 */
[----:B------:R-:W-:Y:S01]  /*43c0*/  F2FP.F16.F32.PACK_AB R5, R3, R5 ;  /* 0x000000050305723e */ /* 0x000fe200000000ff */
[----:B------:R-:W-:Y:S01]  /*43d0*/  ULEA UR4, UR21, UR20, 0xe ;  /* 0x0000001415047291 */ /* 0x000fe2000f8e703f */
[----:B------:R-:W-:Y:S01]  /*43e0*/  F2FP.F16.F32.PACK_AB R152, R243, R152 ;  /* 0x00000098f398723e */ /* 0x000fe200000000ff */
[----:B------:R-:W-:Y:S01]  /*43f0*/  ULEA UR5, UR21, UR28, 0x6 ;  /* 0x0000001c15057291 */ /* 0x000fe2000f8e303f */
[----:B------:R-:W-:Y:S01]  /*4400*/  F2FP.F16.F32.PACK_AB R153, R242, R153 ;  /* 0x00000099f299723e */ /* 0x000fe200000000ff */
[----:B------:R-:W-:Y:S01]  /*4410*/  UMOV UR6, UR11 ;  /* 0x0000000b00067c82 */ /* 0x000fe20008000000 */
[----:B------:R-:W-:-:S02]  /*4420*/  F2FP.F16.F32.PACK_AB R154, R241, R154 ;  /* 0x0000009af19a723e */ /* 0x000fc400000000ff */
[----:B------:R-:W-:Y:S02]  /*4430*/  ELECT P0, URZ, PT ;  /* 0x00000000003f782f */ /* 0x000fe40003800000 */
[----:B------:R-:W-:Y:S02]  /*4440*/  F2FP.F16.F32.PACK_AB R155, R240, R155 ;  /* 0x0000009bf09b723e */ /* 0x000fe400000000ff */
[----:B------:R-:W-:Y:S02]  /*4450*/  F2FP.F16.F32.PACK_AB R25, R27, R26 ;  /* 0x0000001a1b19723e */ /* 0x000fe400000000ff */
[----:B------:R-:W-:Y:S02]  /*4460*/  F2FP.F16.F32.PACK_AB R56, R57, R56 ;  /* 0x000000383938723e */ /* 0x000fe400000000ff */
[----:B------:R-:W-:Y:S02]  /*4470*/  F2FP.F16.F32.PACK_AB R26, R29, R28 ;  /* 0x0000001c1d1a723e */ /* 0x000fe400000000ff */
[----:B------:R-:W-:-:S02]  /*4480*/  F2FP.F16.F32.PACK_AB R27, R31, R30 ;  /* 0x0000001e1f1b723e */ /* 0x000fc400000000ff */
[----:B------:R-:W-:Y:S02]  /*4490*/  F2FP.F16.F32.PACK_AB R57, R59, R58 ;  /* 0x0000003a3b39723e */ /* 0x000fe400000000ff */
[----:B------:R-:W-:Y:S02]  /*44a0*/  F2FP.F16.F32.PACK_AB R88, R89, R88 ;  /* 0x000000585958723e */ /* 0x000fe400000000ff */
[----:B------:R-:W-:Y:S02]  /*44b0*/  F2FP.F16.F32.PACK_AB R58, R61, R60 ;  /* 0x0000003c3d3a723e */ /* 0x000fe400000000ff */
[----:B------:R-:W-:Y:S02]  /*44c0*/  F2FP.F16.F32.PACK_AB R59, R63, R62 ;  /* 0x0000003e3f3b723e */ /* 0x000fe400000000ff */
[----:B------:R-:W-:Y:S02]  /*44d0*/  F2FP.F16.F32.PACK_AB R89, R91, R90 ;  /* 0x0000005a5b59723e */ /* 0x000fe400000000ff */
[----:B------:R-:W-:-:S02]  /*44e0*/  F2FP.F16.F32.PACK_AB R120, R121, R120 ;  /* 0x000000787978723e */ /* 0x000fc400000000ff */
[----:B------:R-:W-:Y:S01]  /*44f0*/  F2FP.F16.F32.PACK_AB R90, R93, R92 ;  /* 0x0000005c5d5a723e */ /* 0x000fe200000000ff */
[C---:B-----5:R-:W-:Y:S01]  /*4500*/  IMAD.SHL.U32 R0, R16.reuse, 0x80, RZ ;  /* 0x0000008010007824 */ /* 0x060fe200078e00ff */
[----:B------:R-:W-:Y:S01]  /*4510*/  F2FP.F16.F32.PACK_AB R168, R227, R168 ;  /* 0x000000a8e3a8723e */ /* 0x000fe200000000ff */
[----:B------:R-:W-:Y:S01]  /*4520*/  IMAD.SHL.U32 R3, R16, 0x10, RZ ;  /* 0x0000001010037824 */ /* 0x000fe200078e00ff */
[----:B------:R-:W-:Y:S02]  /*4530*/  F2FP.F16.F32.PACK_AB R91, R95, R94 ;  /* 0x0000005e5f5b723e */ /* 0x000fe400000000ff */
[----:B------:R-:W-:Y:S02]  /*4540*/  LOP3.LUT R0, R0, 0x780, RZ, 0xc0, !PT ;  /* 0x0000078000007812 */ /* 0x000fe400078ec0ff */
[----:B------:R-:W-:Y:S02]  /*4550*/  F2FP.F16.F32.PACK_AB R121, R123, R122 ;  /* 0x0000007a7b79723e */ /* 0x000fe400000000ff */
[----:B------:R-:W-:Y:S01]  /*4560*/  LOP3.LUT R3, R0, 0x70, R3, 0xf8, !PT ;  /* 0x0000007000037812 */ /* 0x000fe200078ef803 */
[----:B------:R-:W-:Y:S01]  /*4570*/  IMAD.SHL.U32 R0, R16, 0x40, RZ ;  /* 0x0000004010007824 */ /* 0x000fe200078e00ff */
[----:B------:R-:W-:-:S02]  /*4580*/  F2FP.F16.F32.PACK_AB R169, R226, R169 ;  /* 0x000000a9e2a9723e */ /* 0x000fc400000000ff */
[----:B------:R-:W-:Y:S02]  /*4590*/  LOP3.LUT R3, R3, 0x10, R16, 0x78, !PT ;  /* 0x0000001003037812 */ /* 0x000fe400078e7810 */
[----:B------:R-:W-:Y:S02]  /*45a0*/  F2FP.F16.F32.PACK_AB R122, R125, R124 ;  /* 0x0000007c7d7a723e */ /* 0x000fe400000000ff */
[----:B------:R-:W-:Y:S02]  /*45b0*/  LOP3.LUT R0, R3, 0x1800, R0, 0xf8, !PT ;  /* 0x0000180003007812 */ /* 0x000fe400078ef800 */
[----:B------:R-:W-:Y:S02]  /*45c0*/  F2FP.F16.F32.PACK_AB R170, R225, R170 ;  /* 0x000000aae1aa723e */ /* 0x000fe400000000ff */
[----:B------:R-:W-:Y:S02]  /*45d0*/  LOP3.LUT R3, R0, 0x20, RZ, 0x3c, !PT ;  /* 0x0000002000037812 */ /* 0x000fe400078e3cff */
[----:B------:R-:W-:-:S02]  /*45e0*/  F2FP.F16.F32.PACK_AB R123, R127, R126 ;  /* 0x0000007e7f7b723e */ /* 0x000fc400000000ff */
[----:B------:R-:W-:Y:S01]  /*45f0*/  F2FP.F16.F32.PACK_AB R171, R224, R171 ;  /* 0x000000abe0ab723e */ /* 0x000fe200000000ff */
[----:B------:R-:W-:Y:S01]  /*4600*/  VIADD R3, R3, UR20 ;  /* 0x0000001403037c36 */ /* 0x000fe20008000000 */
        /* <DEDUP_REMOVED lines=94> */
[----:B---3--:R-:W-:Y:S01]  /*4bf0*/  F2FP.F16.F32.PACK_AB R199, R17, R2 ;  /* 0x0000000211c7723e */ /* 0x008fe200000000ff */
[----:B------:R-:W-:-:S05]  /*4c00*/  VIADD R2, R0, UR20 ;  /* 0x0000001400027c36 */ /* 0x000fca0008000000 */
[----:B-1----:R1:W-:Y:S01]  /*4c10*/  STSM.16.M88.4 [R2], R8 ;  /* 0x0000000802007844 */ /* 0x0023e20000000200 */
[----:B--2---:R-:W-:-:S03]  /*4c20*/  F2FP.F16.F32.PACK_AB R146, R149, R148 ;  /* 0x000000949592723e */ /* 0x004fc600000000ff */
[----:B------:R-:W-:Y:S04]  /*4c30*/  STSM.16.M88.4 [R2+0x4000], R152 ;  /* 0x0040009802007844 */ /* 0x000fe80000000200 */
[----:B------:R-:W-:Y:S01]  /*4c40*/  STSM.16.M88.4 [R2+0x8000], R168 ;  /* 0x008000a802007844 */ /* 0x000fe20000000200 */
[----:B----4-:R-:W-:-:S03]  /*4c50*/  F2FP.F16.F32.PACK_AB R147, R151, R150 ;  /* 0x000000969793723e */ /* 0x010fc600000000ff */
[----:B------:R-:W-:Y:S04]  /*4c60*/  STSM.16.M88.4 [R2+0xc000], R184 ;  /* 0x00c000b802007844 */ /* 0x000fe80000000200 */
[----:B------:R-:W-:Y:S01]  /*4c70*/  STSM.16.M88.4 [R2+0x2000], R24 ;  /* 0x0020001802007844 */ /* 0x000fe20000000200 */
[C---:B-1----:R-:W-:Y:S02]  /*4c80*/  LOP3.LUT R8, R0.reuse, 0x40, RZ, 0x3c, !PT ;  /* 0x0000004000087812 */ /* 0x042fe400078e3cff */
[----:B------:R-:W-:Y:S01]  /*4c90*/  LOP3.LUT R0, R0, 0x60, RZ, 0x3c, !PT ;  /* 0x0000006000007812 */ /* 0x000fe200078e3cff */
[----:B------:R-:W-:Y:S02]  /*4ca0*/  STSM.16.M88.4 [R2+0x6000], R56 ;  /* 0x0060003802007844 */ /* 0x000fe40000000200 */
[----:B------:R-:W-:-:S02]  /*4cb0*/  VIADD R8, R8, UR20 ;  /* 0x0000001408087c36 */ /* 0x000fc40008000000 */
[----:B------:R-:W-:Y:S01]  /*4cc0*/  STSM.16.M88.4 [R2+0xa000], R88 ;  /* 0x00a0005802007844 */ /* 0x000fe20000000200 */
[----:B------:R-:W-:-:S03]  /*4cd0*/  VIADD R0, R0, UR20 ;  /* 0x0000001400007c36 */ /* 0x000fc60008000000 */
[----:B------:R-:W-:Y:S04]  /*4ce0*/  STSM.16.M88.4 [R2+0xe000], R120 ;  /* 0x00e0007802007844 */ /* 0x000fe80000000200 */
[----:B------:R-:W-:Y:S04]  /*4cf0*/  STSM.16.M88.4 [R3], R4 ;  /* 0x0000000403007844 */ /* 0x000fe80000000200 */
[----:B------:R-:W-:Y:S04]  /*4d00*/  STSM.16.M88.4 [R3+0x4000], R156 ;  /* 0x0040009c03007844 */ /* 0x000fe80000000200 */
[----:B------:R-:W-:Y:S04]  /*4d10*/  STSM.16.M88.4 [R3+0x8000], R172 ;  /* 0x008000ac03007844 */ /* 0x000fe80000000200 */
[----:B------:R-:W-:Y:S04]  /*4d20*/  STSM.16.M88.4 [R3+0xc000], R188 ;  /* 0x00c000bc03007844 */ /* 0x000fe80000000200 */
[----:B------:R-:W-:Y:S04]  /*4d30*/  STSM.16.M88.4 [R3+0x2000], R32 ;  /* 0x0020002003007844 */ /* 0x000fe80000000200 */
[----:B------:R-:W-:Y:S04]  /*4d40*/  STSM.16.M88.4 [R3+0x6000], R64 ;  /* 0x0060004003007844 */ /* 0x000fe80000000200 */
[----:B------:R-:W-:Y:S04]  /*4d50*/  STSM.16.M88.4 [R3+0xa000], R96 ;  /* 0x00a0006003007844 */ /* 0x000fe80000000200 */
        /* <DEDUP_REMOVED lines=16> */
[----:B------:R-:W-:Y:S01]  /*4e60*/  STSM.16.M88.4 [R0+0xe000], R144 ;  /* 0x00e0009000007844 */ /* 0x000fe20000000200 */
[----:B------:R1:W-:Y:S06]  /*4e70*/  MEMBAR.ALL.CTA ;  /* 0x0000000000007992 */ /* 0x0003ec0000008000 */
[----:B-1----:R-:W1:Y:S02]  /*4e80*/  FENCE.VIEW.ASYNC.S ;  /* 0x00000000000073c6 */ /* 0x002e640000000000 */
[----:B-1----:R-:W-:Y:S06]  /*4e90*/  BAR.SYNC.DEFER_BLOCKING 0x0 ;  /* 0x0000000000007b1d */ /* 0x002fec0000010000 */
[----:B------:R1:W-:Y:S01]  /*4ea0*/  UTMASTG.2D [UR4], [UR26] ;  /* 0x000000041a0073b5 */ /* 0x0003e20008008000 */
[----:B------:R0:W-:Y:S01]  /*4eb0*/  UTMACMDFLUSH ;  /* 0x00000000000079b7 */ /* 0x0001e20000000000 */
[----:B------:R-:W-:-:S04]  /*4ec0*/  DEPBAR.LE SB0, 0x0 ;  /* 0x000080000000791a */ /* 0x000fc80000000000 */
[----:B------:R-:W-:Y:S06]  /*4ed0*/  BAR.SYNC.DEFER_BLOCKING 0x0 ;  /* 0x0000000000007b1d */ /* 0x000fec0000010000 */
[----:B-1----:R-:W-:Y:S05]  /*4ee0*/  EXIT ;  /* 0x000000000000794d */ /* 0x002fea0003800000 */
.L_x_48:
[----:B------:R-:W2:Y:S02]  /*4ef0*/  SYNCS.PHASECHK.TRANS64.TRYWAIT P0, [UR16+0x12000], R2 ;  /* 0x01200002ff0075a7 */ /* 0x000ea40008000150 */
[----:B--2---:R-:W-:Y:S05]  /*4f00*/  @!P0 BRA `(.L_x_48) ;  /* 0xfffffffc00f88947 */ /* 0x004fea000383ffff */
[----:B------:R-:W-:Y:S05]  /*4f10*/  BRA `(.L_x_50) ;  /* 0xffffffdc00c07947 */ /* 0x000fea000383ffff */
.L_x_51:
[----:B------:R-:W-:-:S00]  /*4f20*/  BRA `(.L_x_51) ;  /* 0xfffffffc00fc7947 */ /* 0x000fc0000383ffff */
[----:B------:R-:W-:-:S00]  /*4f30*/  NOP ;  /* 0x0000000000007918 */ /* 0x000fc00000000000 */
        /* <DEDUP_REMOVED lines=12> */
.L_x_52:


//--------------------- .nv.shared.gluon_wgmma    --------------------------
	.section	.nv.shared.gluon_wgmma,"aw",@nobits
	.sectionflags	@""
	.align	16
	.zero		1024


//--------------------- .nv.shared.reserved.0     --------------------------
	.section	.nv.shared.reserved.0,"aw",@nobits
	.weak		__nv_reservedSMEM_offset_0_alias
	.size		__nv_reservedSMEM_offset_0_alias, 0, 0
	.other		__nv_reservedSMEM_offset_0_alias,@"STO_CUDA_RESERVED_SHARED STV_DEFAULT"
__nv_reservedSMEM_offset_0_alias:
	.zero		0


//--------------------- .nv.constant0.gluon_wgmma --------------------------
	.section	.nv.constant0.gluon_wgmma,"a",@progbits
	.sectionflags	@""
	.align	4
.nv.constant0.gluon_wgmma:
	.zero		608


//--------------------- SYMBOLS --------------------------

	.type		.nv.reservedSmem.offset0,@object
	.size		.nv.reservedSmem.offset0,0x4
